//
// Generated by NVIDIA NVVM Compiler
//
// Compiler Build ID: CL-36424714
// Cuda compilation tools, release 13.0, V13.0.88
// Based on NVVM 20.0.0
//

.version 9.0
.target sm_100
.address_size 64

	// .globl	_Z15lint2d_bell_gpuPfS_S_S_S_S_S_PiS0_iiiiii

.visible .entry _Z15lint2d_bell_gpuPfS_S_S_S_S_S_PiS0_iiiiii(
	.param .u64 .ptr .align 1 _Z15lint2d_bell_gpuPfS_S_S_S_S_S_PiS0_iiiiii_param_0,
	.param .u64 .ptr .align 1 _Z15lint2d_bell_gpuPfS_S_S_S_S_S_PiS0_iiiiii_param_1,
	.param .u64 .ptr .align 1 _Z15lint2d_bell_gpuPfS_S_S_S_S_S_PiS0_iiiiii_param_2,
	.param .u64 .ptr .align 1 _Z15lint2d_bell_gpuPfS_S_S_S_S_S_PiS0_iiiiii_param_3,
	.param .u64 .ptr .align 1 _Z15lint2d_bell_gpuPfS_S_S_S_S_S_PiS0_iiiiii_param_4,
	.param .u64 .ptr .align 1 _Z15lint2d_bell_gpuPfS_S_S_S_S_S_PiS0_iiiiii_param_5,
	.param .u64 .ptr .align 1 _Z15lint2d_bell_gpuPfS_S_S_S_S_S_PiS0_iiiiii_param_6,
	.param .u64 .ptr .align 1 _Z15lint2d_bell_gpuPfS_S_S_S_S_S_PiS0_iiiiii_param_7,
	.param .u64 .ptr .align 1 _Z15lint2d_bell_gpuPfS_S_S_S_S_S_PiS0_iiiiii_param_8,
	.param .u32 _Z15lint2d_bell_gpuPfS_S_S_S_S_S_PiS0_iiiiii_param_9,
	.param .u32 _Z15lint2d_bell_gpuPfS_S_S_S_S_S_PiS0_iiiiii_param_10,
	.param .u32 _Z15lint2d_bell_gpuPfS_S_S_S_S_S_PiS0_iiiiii_param_11,
	.param .u32 _Z15lint2d_bell_gpuPfS_S_S_S_S_S_PiS0_iiiiii_param_12,
	.param .u32 _Z15lint2d_bell_gpuPfS_S_S_S_S_S_PiS0_iiiiii_param_13,
	.param .u32 _Z15lint2d_bell_gpuPfS_S_S_S_S_S_PiS0_iiiiii_param_14
)
{
	.reg .b32 	%r<23>;
	.reg .b32 	%f<16>;
	.reg .b64 	%rd<34>;

	ld.param.u64 	%rd1, [_Z15lint2d_bell_gpuPfS_S_S_S_S_S_PiS0_iiiiii_param_0];
	ld.param.u64 	%rd2, [_Z15lint2d_bell_gpuPfS_S_S_S_S_S_PiS0_iiiiii_param_1];
	ld.param.u64 	%rd3, [_Z15lint2d_bell_gpuPfS_S_S_S_S_S_PiS0_iiiiii_param_2];
	ld.param.u64 	%rd4, [_Z15lint2d_bell_gpuPfS_S_S_S_S_S_PiS0_iiiiii_param_3];
	ld.param.u64 	%rd5, [_Z15lint2d_bell_gpuPfS_S_S_S_S_S_PiS0_iiiiii_param_4];
	ld.param.u64 	%rd6, [_Z15lint2d_bell_gpuPfS_S_S_S_S_S_PiS0_iiiiii_param_5];
	ld.param.u64 	%rd7, [_Z15lint2d_bell_gpuPfS_S_S_S_S_S_PiS0_iiiiii_param_6];
	ld.param.u64 	%rd8, [_Z15lint2d_bell_gpuPfS_S_S_S_S_S_PiS0_iiiiii_param_7];
	ld.param.u64 	%rd9, [_Z15lint2d_bell_gpuPfS_S_S_S_S_S_PiS0_iiiiii_param_8];
	ld.param.u32 	%r1, [_Z15lint2d_bell_gpuPfS_S_S_S_S_S_PiS0_iiiiii_param_9];
	ld.param.u32 	%r2, [_Z15lint2d_bell_gpuPfS_S_S_S_S_S_PiS0_iiiiii_param_10];
	ld.param.u32 	%r3, [_Z15lint2d_bell_gpuPfS_S_S_S_S_S_PiS0_iiiiii_param_11];
	ld.param.u32 	%r4, [_Z15lint2d_bell_gpuPfS_S_S_S_S_S_PiS0_iiiiii_param_12];
	ld.param.u32 	%r5, [_Z15lint2d_bell_gpuPfS_S_S_S_S_S_PiS0_iiiiii_param_13];
	ld.param.u32 	%r6, [_Z15lint2d_bell_gpuPfS_S_S_S_S_S_PiS0_iiiiii_param_14];
	cvta.to.global.u64 	%rd10, %rd6;
	cvta.to.global.u64 	%rd11, %rd5;
	cvta.to.global.u64 	%rd12, %rd4;
	cvta.to.global.u64 	%rd13, %rd1;
	cvta.to.global.u64 	%rd14, %rd3;
	cvta.to.global.u64 	%rd15, %rd9;
	cvta.to.global.u64 	%rd16, %rd8;
	cvta.to.global.u64 	%rd17, %rd7;
	cvta.to.global.u64 	%rd18, %rd2;
	mov.u32 	%r7, %tid.x;
	mov.u32 	%r8, %tid.y;
	mov.u32 	%r9, %ctaid.x;
	mad.lo.s32 	%r10, %r2, %r1, %r4;
	mad.lo.s32 	%r11, %r10, %r3, %r9;
	mul.wide.s32 	%rd19, %r11, 4;
	add.s64 	%rd20, %rd18, %rd19;
	ld.global.f32 	%f1, [%rd20];
	mul.lo.s32 	%r12, %r5, %r8;
	shl.b32 	%r13, %r12, 1;
	add.s32 	%r14, %r13, %r8;
	add.s32 	%r15, %r14, %r7;
	mul.wide.s32 	%rd21, %r15, 4;
	add.s64 	%rd22, %rd17, %rd21;
	ld.global.f32 	%f2, [%rd22];
	mul.f32 	%f3, %f1, %f2;
	mul.wide.u32 	%rd23, %r9, 4;
	add.s64 	%rd24, %rd16, %rd23;
	ld.global.u32 	%r16, [%rd24];
	sub.s32 	%r17, %r16, %r5;
	add.s32 	%r18, %r17, %r8;
	add.s64 	%rd25, %rd15, %rd23;
	ld.global.u32 	%r19, [%rd25];
	sub.s32 	%r20, %r19, %r5;
	add.s32 	%r21, %r20, %r7;
	mad.lo.s32 	%r22, %r18, %r6, %r21;
	mul.wide.s32 	%rd26, %r22, 4;
	add.s64 	%rd27, %rd13, %rd26;
	add.s64 	%rd28, %rd14, %rd23;
	ld.global.f32 	%f4, [%rd28];
	mul.f32 	%f5, %f3, %f4;
	atom.global.add.f32 	%f6, [%rd27], %f5;
	mul.wide.s32 	%rd29, %r6, 4;
	add.s64 	%rd30, %rd27, %rd29;
	add.s64 	%rd31, %rd12, %rd23;
	ld.global.f32 	%f7, [%rd31];
	mul.f32 	%f8, %f3, %f7;
	atom.global.add.f32 	%f9, [%rd30], %f8;
	add.s64 	%rd32, %rd11, %rd23;
	ld.global.f32 	%f10, [%rd32];
	mul.f32 	%f11, %f3, %f10;
	atom.global.add.f32 	%f12, [%rd27+4], %f11;
	add.s64 	%rd33, %rd10, %rd23;
	ld.global.f32 	%f13, [%rd33];
	mul.f32 	%f14, %f3, %f13;
	atom.global.add.f32 	%f15, [%rd30+4], %f14;
	ret;

}
	// .globl	_Z5solvePfS_S_S_fffffii
.visible .entry _Z5solvePfS_S_S_fffffii(
	.param .u64 .ptr .align 1 _Z5solvePfS_S_S_fffffii_param_0,
	.param .u64 .ptr .align 1 _Z5solvePfS_S_S_fffffii_param_1,
	.param .u64 .ptr .align 1 _Z5solvePfS_S_S_fffffii_param_2,
	.param .u64 .ptr .align 1 _Z5solvePfS_S_S_fffffii_param_3,
	.param .f32 _Z5solvePfS_S_S_fffffii_param_4,
	.param .f32 _Z5solvePfS_S_S_fffffii_param_5,
	.param .f32 _Z5solvePfS_S_S_fffffii_param_6,
	.param .f32 _Z5solvePfS_S_S_fffffii_param_7,
	.param .f32 _Z5solvePfS_S_S_fffffii_param_8,
	.param .u32 _Z5solvePfS_S_S_fffffii_param_9,
	.param .u32 _Z5solvePfS_S_S_fffffii_param_10
)
{
	.reg .pred 	%p<11>;
	.reg .b32 	%r<19>;
	.reg .b32 	%f<49>;
	.reg .b64 	%rd<22>;

	ld.param.u64 	%rd2, [_Z5solvePfS_S_S_fffffii_param_0];
	ld.param.u64 	%rd5, [_Z5solvePfS_S_S_fffffii_param_1];
	ld.param.u64 	%rd3, [_Z5solvePfS_S_S_fffffii_param_2];
	ld.param.u64 	%rd4, [_Z5solvePfS_S_S_fffffii_param_3];
	ld.param.f32 	%f8, [_Z5solvePfS_S_S_fffffii_param_4];
	ld.param.f32 	%f9, [_Z5solvePfS_S_S_fffffii_param_5];
	ld.param.f32 	%f10, [_Z5solvePfS_S_S_fffffii_param_6];
	ld.param.f32 	%f11, [_Z5solvePfS_S_S_fffffii_param_8];
	ld.param.u32 	%r5, [_Z5solvePfS_S_S_fffffii_param_9];
	ld.param.u32 	%r7, [_Z5solvePfS_S_S_fffffii_param_10];
	cvta.to.global.u64 	%rd1, %rd5;
	mov.u32 	%r8, %tid.x;
	mov.u32 	%r9, %ctaid.x;
	mov.u32 	%r10, %ntid.x;
	mad.lo.s32 	%r1, %r9, %r10, %r8;
	mov.u32 	%r11, %tid.y;
	mov.u32 	%r12, %ctaid.y;
	mov.u32 	%r13, %ntid.y;
	mad.lo.s32 	%r14, %r12, %r13, %r11;
	setp.ge.s32 	%p1, %r1, %r5;
	setp.ge.s32 	%p2, %r14, %r7;
	or.pred  	%p3, %p1, %p2;
	@%p3 bra 	$L__BB1_5;
	cvta.to.global.u64 	%rd6, %rd4;
	mul.lo.s32 	%r3, %r5, %r14;
	add.s32 	%r4, %r3, %r1;
	cvt.rn.f32.s32 	%f12, %r1;
	fma.rn.f32 	%f1, %f8, %f12, %f10;
	mul.wide.s32 	%rd7, %r4, 4;
	add.s64 	%rd8, %rd6, %rd7;
	ld.global.f32 	%f2, [%rd8];
	setp.gt.s32 	%p4, %r1, 3;
	add.s32 	%r15, %r5, -4;
	setp.lt.s32 	%p5, %r1, %r15;
	and.pred  	%p6, %p4, %p5;
	setp.gt.u32 	%p7, %r14, 3;
	and.pred  	%p8, %p7, %p6;
	add.s32 	%r16, %r7, -4;
	setp.lt.s32 	%p9, %r14, %r16;
	and.pred  	%p10, %p8, %p9;
	@%p10 bra 	$L__BB1_3;
	add.s64 	%rd10, %rd1, %rd7;
	ld.global.f32 	%f47, [%rd10];
	mov.f32 	%f48, 0f00000000;
	bra.uni 	$L__BB1_4;
$L__BB1_3:
	mul.f32 	%f14, %f8, %f8;
	rcp.rn.f32 	%f15, %f14;
	add.f32 	%f16, %f1, %f1;
	mul.f32 	%f17, %f8, %f16;
	rcp.rn.f32 	%f18, %f17;
	add.f32 	%f19, %f15, %f18;
	add.s64 	%rd12, %rd1, %rd7;
	ld.global.f32 	%f20, [%rd12+-4];
	mul.f32 	%f21, %f19, %f20;
	mov.f32 	%f22, 0f40000000;
	div.rn.f32 	%f23, %f22, %f14;
	ld.global.f32 	%f47, [%rd12];
	mul.f32 	%f24, %f23, %f47;
	sub.f32 	%f25, %f21, %f24;
	sub.f32 	%f26, %f15, %f18;
	ld.global.f32 	%f27, [%rd12+4];
	fma.rn.f32 	%f28, %f26, %f27, %f25;
	mul.f32 	%f29, %f1, %f1;
	mul.f32 	%f30, %f9, %f29;
	mul.f32 	%f31, %f9, %f30;
	rcp.rn.f32 	%f32, %f31;
	sub.s32 	%r17, %r3, %r5;
	add.s32 	%r18, %r17, %r1;
	mul.wide.s32 	%rd13, %r18, 4;
	add.s64 	%rd14, %rd1, %rd13;
	ld.global.f32 	%f33, [%rd14];
	mul.f32 	%f34, %f32, %f33;
	div.rn.f32 	%f35, %f22, %f31;
	mul.f32 	%f36, %f35, %f47;
	sub.f32 	%f37, %f34, %f36;
	mul.wide.s32 	%rd15, %r5, 4;
	add.s64 	%rd16, %rd12, %rd15;
	ld.global.f32 	%f38, [%rd16];
	fma.rn.f32 	%f39, %f32, %f38, %f37;
	add.f32 	%f48, %f28, %f39;
$L__BB1_4:
	mul.f32 	%f40, %f11, %f11;
	mul.f32 	%f41, %f2, %f2;
	mul.f32 	%f42, %f40, %f41;
	add.f32 	%f43, %f47, %f47;
	fma.rn.f32 	%f44, %f42, %f48, %f43;
	cvta.to.global.u64 	%rd17, %rd3;
	add.s64 	%rd19, %rd17, %rd7;
	ld.global.f32 	%f45, [%rd19];
	sub.f32 	%f46, %f44, %f45;
	cvta.to.global.u64 	%rd20, %rd2;
	add.s64 	%rd21, %rd20, %rd7;
	st.global.f32 	[%rd21], %f46;
$L__BB1_5:
	ret;

}
	// .globl	_Z5shiftPfS_S_ii
.visible .entry _Z5shiftPfS_S_ii(
	.param .u64 .ptr .align 1 _Z5shiftPfS_S_ii_param_0,
	.param .u64 .ptr .align 1 _Z5shiftPfS_S_ii_param_1,
	.param .u64 .ptr .align 1 _Z5shiftPfS_S_ii_param_2,
	.param .u32 _Z5shiftPfS_S_ii_param_3,
	.param .u32 _Z5shiftPfS_S_ii_param_4
)
{
	.reg .pred 	%p<4>;
	.reg .b32 	%r<14>;
	.reg .b32 	%f<3>;
	.reg .b64 	%rd<11>;

	ld.param.u64 	%rd1, [_Z5shiftPfS_S_ii_param_0];
	ld.param.u64 	%rd2, [_Z5shiftPfS_S_ii_param_1];
	ld.param.u64 	%rd3, [_Z5shiftPfS_S_ii_param_2];
	ld.param.u32 	%r3, [_Z5shiftPfS_S_ii_param_3];
	ld.param.u32 	%r4, [_Z5shiftPfS_S_ii_param_4];
	mov.u32 	%r6, %tid.x;
	mov.u32 	%r7, %ctaid.x;
	mov.u32 	%r8, %ntid.x;
	mad.lo.s32 	%r1, %r7, %r8, %r6;
	mov.u32 	%r9, %tid.y;
	mov.u32 	%r10, %ctaid.y;
	mov.u32 	%r11, %ntid.y;
	mad.lo.s32 	%r12, %r10, %r11, %r9;
	setp.ge.s32 	%p1, %r1, %r3;
	setp.ge.s32 	%p2, %r12, %r4;
	or.pred  	%p3, %p1, %p2;
	@%p3 bra 	$L__BB2_2;
	cvta.to.global.u64 	%rd4, %rd2;
	cvta.to.global.u64 	%rd5, %rd3;
	cvta.to.global.u64 	%rd6, %rd1;
	mad.lo.s32 	%r13, %r3, %r12, %r1;
	mul.wide.s32 	%rd7, %r13, 4;
	add.s64 	%rd8, %rd4, %rd7;
	ld.global.f32 	%f1, [%rd8];
	add.s64 	%rd9, %rd5, %rd7;
	st.global.f32 	[%rd9], %f1;
	add.s64 	%rd10, %rd6, %rd7;
	ld.global.f32 	%f2, [%rd10];
	st.global.f32 	[%rd8], %f2;
$L__BB2_2:
	ret;

}
	// .globl	_Z18lint3d_extract_gpuPfiiiiiS_PiS0_S0_S_S_S_S_S_S_S_S_
.visible .entry _Z18lint3d_extract_gpuPfiiiiiS_PiS0_S0_S_S_S_S_S_S_S_S_(
	.param .u64 .ptr .align 1 _Z18lint3d_extract_gpuPfiiiiiS_PiS0_S0_S_S_S_S_S_S_S_S__param_0,
	.param .u32 _Z18lint3d_extract_gpuPfiiiiiS_PiS0_S0_S_S_S_S_S_S_S_S__param_1,
	.param .u32 _Z18lint3d_extract_gpuPfiiiiiS_PiS0_S0_S_S_S_S_S_S_S_S__param_2,
	.param .u32 _Z18lint3d_extract_gpuPfiiiiiS_PiS0_S0_S_S_S_S_S_S_S_S__param_3,
	.param .u32 _Z18lint3d_extract_gpuPfiiiiiS_PiS0_S0_S_S_S_S_S_S_S_S__param_4,
	.param .u32 _Z18lint3d_extract_gpuPfiiiiiS_PiS0_S0_S_S_S_S_S_S_S_S__param_5,
	.param .u64 .ptr .align 1 _Z18lint3d_extract_gpuPfiiiiiS_PiS0_S0_S_S_S_S_S_S_S_S__param_6,
	.param .u64 .ptr .align 1 _Z18lint3d_extract_gpuPfiiiiiS_PiS0_S0_S_S_S_S_S_S_S_S__param_7,
	.param .u64 .ptr .align 1 _Z18lint3d_extract_gpuPfiiiiiS_PiS0_S0_S_S_S_S_S_S_S_S__param_8,
	.param .u64 .ptr .align 1 _Z18lint3d_extract_gpuPfiiiiiS_PiS0_S0_S_S_S_S_S_S_S_S__param_9,
	.param .u64 .ptr .align 1 _Z18lint3d_extract_gpuPfiiiiiS_PiS0_S0_S_S_S_S_S_S_S_S__param_10,
	.param .u64 .ptr .align 1 _Z18lint3d_extract_gpuPfiiiiiS_PiS0_S0_S_S_S_S_S_S_S_S__param_11,
	.param .u64 .ptr .align 1 _Z18lint3d_extract_gpuPfiiiiiS_PiS0_S0_S_S_S_S_S_S_S_S__param_12,
	.param .u64 .ptr .align 1 _Z18lint3d_extract_gpuPfiiiiiS_PiS0_S0_S_S_S_S_S_S_S_S__param_13,
	.param .u64 .ptr .align 1 _Z18lint3d_extract_gpuPfiiiiiS_PiS0_S0_S_S_S_S_S_S_S_S__param_14,
	.param .u64 .ptr .align 1 _Z18lint3d_extract_gpuPfiiiiiS_PiS0_S0_S_S_S_S_S_S_S_S__param_15,
	.param .u64 .ptr .align 1 _Z18lint3d_extract_gpuPfiiiiiS_PiS0_S0_S_S_S_S_S_S_S_S__param_16,
	.param .u64 .ptr .align 1 _Z18lint3d_extract_gpuPfiiiiiS_PiS0_S0_S_S_S_S_S_S_S_S__param_17
)
{
	.reg .pred 	%p<2>;
	.reg .b32 	%r<18>;
	.reg .b32 	%f<25>;
	.reg .b64 	%rd<54>;

	ld.param.u32 	%r5, [_Z18lint3d_extract_gpuPfiiiiiS_PiS0_S0_S_S_S_S_S_S_S_S__param_1];
	ld.param.u32 	%r6, [_Z18lint3d_extract_gpuPfiiiiiS_PiS0_S0_S_S_S_S_S_S_S_S__param_2];
	ld.param.u32 	%r3, [_Z18lint3d_extract_gpuPfiiiiiS_PiS0_S0_S_S_S_S_S_S_S_S__param_3];
	ld.param.u32 	%r4, [_Z18lint3d_extract_gpuPfiiiiiS_PiS0_S0_S_S_S_S_S_S_S_S__param_5];
	ld.param.u64 	%rd2, [_Z18lint3d_extract_gpuPfiiiiiS_PiS0_S0_S_S_S_S_S_S_S_S__param_6];
	ld.param.u64 	%rd3, [_Z18lint3d_extract_gpuPfiiiiiS_PiS0_S0_S_S_S_S_S_S_S_S__param_7];
	ld.param.u64 	%rd6, [_Z18lint3d_extract_gpuPfiiiiiS_PiS0_S0_S_S_S_S_S_S_S_S__param_10];
	ld.param.u64 	%rd7, [_Z18lint3d_extract_gpuPfiiiiiS_PiS0_S0_S_S_S_S_S_S_S_S__param_11];
	ld.param.u64 	%rd8, [_Z18lint3d_extract_gpuPfiiiiiS_PiS0_S0_S_S_S_S_S_S_S_S__param_12];
	ld.param.u64 	%rd9, [_Z18lint3d_extract_gpuPfiiiiiS_PiS0_S0_S_S_S_S_S_S_S_S__param_13];
	ld.param.u64 	%rd11, [_Z18lint3d_extract_gpuPfiiiiiS_PiS0_S0_S_S_S_S_S_S_S_S__param_15];
	mov.u32 	%r7, %tid.x;
	mov.u32 	%r8, %ctaid.x;
	mov.u32 	%r9, %ntid.x;
	mad.lo.s32 	%r1, %r8, %r9, %r7;
	mul.lo.s32 	%r2, %r6, %r5;
	setp.ge.s32 	%p1, %r1, %r6;
	@%p1 bra 	$L__BB3_2;
	ld.param.u64 	%rd53, [_Z18lint3d_extract_gpuPfiiiiiS_PiS0_S0_S_S_S_S_S_S_S_S__param_17];
	ld.param.u64 	%rd52, [_Z18lint3d_extract_gpuPfiiiiiS_PiS0_S0_S_S_S_S_S_S_S_S__param_16];
	ld.param.u64 	%rd51, [_Z18lint3d_extract_gpuPfiiiiiS_PiS0_S0_S_S_S_S_S_S_S_S__param_14];
	ld.param.u64 	%rd50, [_Z18lint3d_extract_gpuPfiiiiiS_PiS0_S0_S_S_S_S_S_S_S_S__param_9];
	ld.param.u64 	%rd49, [_Z18lint3d_extract_gpuPfiiiiiS_PiS0_S0_S_S_S_S_S_S_S_S__param_8];
	ld.param.u64 	%rd48, [_Z18lint3d_extract_gpuPfiiiiiS_PiS0_S0_S_S_S_S_S_S_S_S__param_0];
	cvta.to.global.u64 	%rd14, %rd49;
	cvta.to.global.u64 	%rd15, %rd50;
	cvta.to.global.u64 	%rd16, %rd3;
	cvta.to.global.u64 	%rd17, %rd2;
	cvta.to.global.u64 	%rd18, %rd6;
	cvta.to.global.u64 	%rd19, %rd7;
	cvta.to.global.u64 	%rd20, %rd8;
	cvta.to.global.u64 	%rd21, %rd9;
	cvta.to.global.u64 	%rd22, %rd51;
	cvta.to.global.u64 	%rd23, %rd11;
	cvta.to.global.u64 	%rd24, %rd52;
	cvta.to.global.u64 	%rd25, %rd53;
	cvta.to.global.u64 	%rd26, %rd48;
	mul.wide.s32 	%rd27, %r1, 4;
	add.s64 	%rd28, %rd14, %rd27;
	ld.global.u32 	%r10, [%rd28];
	mul.lo.s32 	%r11, %r4, %r3;
	add.s64 	%rd29, %rd15, %rd27;
	ld.global.u32 	%r12, [%rd29];
	mul.lo.s32 	%r13, %r12, %r3;
	mad.lo.s32 	%r14, %r11, %r10, %r13;
	add.s64 	%rd30, %rd16, %rd27;
	ld.global.u32 	%r15, [%rd30];
	add.s32 	%r16, %r14, %r15;
	mul.wide.s32 	%rd31, %r16, 4;
	add.s64 	%rd32, %rd17, %rd31;
	ld.global.f32 	%f1, [%rd32];
	add.s64 	%rd33, %rd18, %rd27;
	ld.global.f32 	%f2, [%rd33];
	mul.wide.s32 	%rd34, %r3, 4;
	add.s64 	%rd35, %rd32, %rd34;
	ld.global.f32 	%f3, [%rd35];
	add.s64 	%rd36, %rd19, %rd27;
	ld.global.f32 	%f4, [%rd36];
	mul.f32 	%f5, %f3, %f4;
	fma.rn.f32 	%f6, %f1, %f2, %f5;
	ld.global.f32 	%f7, [%rd32+4];
	add.s64 	%rd37, %rd20, %rd27;
	ld.global.f32 	%f8, [%rd37];
	fma.rn.f32 	%f9, %f7, %f8, %f6;
	ld.global.f32 	%f10, [%rd35+4];
	add.s64 	%rd38, %rd21, %rd27;
	ld.global.f32 	%f11, [%rd38];
	fma.rn.f32 	%f12, %f10, %f11, %f9;
	mul.wide.s32 	%rd39, %r11, 4;
	add.s64 	%rd40, %rd32, %rd39;
	ld.global.f32 	%f13, [%rd40];
	add.s64 	%rd41, %rd22, %rd27;
	ld.global.f32 	%f14, [%rd41];
	fma.rn.f32 	%f15, %f13, %f14, %f12;
	add.s64 	%rd42, %rd40, %rd34;
	ld.global.f32 	%f16, [%rd42];
	add.s64 	%rd43, %rd23, %rd27;
	ld.global.f32 	%f17, [%rd43];
	fma.rn.f32 	%f18, %f16, %f17, %f15;
	ld.global.f32 	%f19, [%rd40+4];
	add.s64 	%rd44, %rd24, %rd27;
	ld.global.f32 	%f20, [%rd44];
	fma.rn.f32 	%f21, %f19, %f20, %f18;
	ld.global.f32 	%f22, [%rd42+4];
	add.s64 	%rd45, %rd25, %rd27;
	ld.global.f32 	%f23, [%rd45];
	fma.rn.f32 	%f24, %f22, %f23, %f21;
	add.s32 	%r17, %r2, %r1;
	mul.wide.s32 	%rd46, %r17, 4;
	add.s64 	%rd47, %rd26, %rd46;
	st.global.f32 	[%rd47], %f24;
$L__BB3_2:
	ret;

}
	// .globl	_Z8freeSurfPfiiii
.visible .entry _Z8freeSurfPfiiii(
	.param .u64 .ptr .align 1 _Z8freeSurfPfiiii_param_0,
	.param .u32 _Z8freeSurfPfiiii_param_1,
	.param .u32 _Z8freeSurfPfiiii_param_2,
	.param .u32 _Z8freeSurfPfiiii_param_3,
	.param .u32 _Z8freeSurfPfiiii_param_4
)
{
	.reg .pred 	%p<6>;
	.reg .b32 	%r<22>;
	.reg .b64 	%rd<5>;

	ld.param.u64 	%rd1, [_Z8freeSurfPfiiii_param_0];
	ld.param.u32 	%r4, [_Z8freeSurfPfiiii_param_1];
	ld.param.u32 	%r6, [_Z8freeSurfPfiiii_param_2];
	ld.param.u32 	%r5, [_Z8freeSurfPfiiii_param_3];
	ld.param.u32 	%r8, [_Z8freeSurfPfiiii_param_4];
	mov.u32 	%r9, %tid.x;
	mov.u32 	%r10, %ctaid.x;
	mov.u32 	%r11, %ntid.x;
	mad.lo.s32 	%r1, %r10, %r11, %r9;
	mov.u32 	%r12, %tid.y;
	mov.u32 	%r13, %ctaid.y;
	mov.u32 	%r14, %ntid.y;
	mad.lo.s32 	%r15, %r13, %r14, %r12;
	mov.u32 	%r16, %tid.z;
	mov.u32 	%r17, %ctaid.z;
	mov.u32 	%r18, %ntid.z;
	mad.lo.s32 	%r3, %r17, %r18, %r16;
	setp.ge.s32 	%p1, %r1, %r4;
	setp.ge.s32 	%p2, %r15, %r6;
	or.pred  	%p3, %p1, %p2;
	setp.ge.s32 	%p4, %r3, %r8;
	or.pred  	%p5, %p3, %p4;
	@%p5 bra 	$L__BB4_2;
	cvta.to.global.u64 	%rd2, %rd1;
	mad.lo.s32 	%r19, %r5, %r15, %r3;
	mad.lo.s32 	%r20, %r19, %r4, %r1;
	mul.wide.s32 	%rd3, %r20, 4;
	add.s64 	%rd4, %rd2, %rd3;
	mov.b32 	%r21, 0;
	st.global.u32 	[%rd4], %r21;
$L__BB4_2:
	ret;

}
	// .globl	_Z12spongeKernelPfiiii
.visible .entry _Z12spongeKernelPfiiii(
	.param .u64 .ptr .align 1 _Z12spongeKernelPfiiii_param_0,
	.param .u32 _Z12spongeKernelPfiiii_param_1,
	.param .u32 _Z12spongeKernelPfiiii_param_2,
	.param .u32 _Z12spongeKernelPfiiii_param_3,
	.param .u32 _Z12spongeKernelPfiiii_param_4
)
{
	.reg .pred 	%p<18>;
	.reg .b32 	%r<58>;
	.reg .b32 	%f<9>;
	.reg .b64 	%rd<5>;
	.reg .b64 	%fd<69>;

	ld.param.u64 	%rd2, [_Z12spongeKernelPfiiii_param_0];
	ld.param.u32 	%r10, [_Z12spongeKernelPfiiii_param_1];
	ld.param.u32 	%r14, [_Z12spongeKernelPfiiii_param_2];
	ld.param.u32 	%r12, [_Z12spongeKernelPfiiii_param_3];
	ld.param.u32 	%r13, [_Z12spongeKernelPfiiii_param_4];
	mov.u32 	%r15, %tid.x;
	mov.u32 	%r16, %ctaid.x;
	mov.u32 	%r17, %ntid.x;
	mad.lo.s32 	%r1, %r16, %r17, %r15;
	mov.u32 	%r18, %tid.y;
	mov.u32 	%r19, %ctaid.y;
	mov.u32 	%r20, %ntid.y;
	mad.lo.s32 	%r21, %r19, %r20, %r18;
	mov.u32 	%r22, %tid.z;
	mov.u32 	%r23, %ctaid.z;
	mov.u32 	%r24, %ntid.z;
	mad.lo.s32 	%r3, %r23, %r24, %r22;
	setp.ge.s32 	%p1, %r1, %r10;
	setp.ge.s32 	%p2, %r21, %r14;
	or.pred  	%p3, %p1, %p2;
	setp.ge.s32 	%p4, %r3, %r12;
	or.pred  	%p5, %p3, %p4;
	@%p5 bra 	$L__BB5_11;
	cvta.to.global.u64 	%rd3, %rd2;
	min.s32 	%r25, %r1, %r21;
	setp.ge.s32 	%p6, %r25, %r13;
	mad.lo.s32 	%r26, %r12, %r21, %r3;
	mad.lo.s32 	%r27, %r26, %r10, %r1;
	mul.wide.s32 	%rd4, %r27, 4;
	add.s64 	%rd1, %rd3, %rd4;
	@%p6 bra 	$L__BB5_6;
	sub.s32 	%r28, %r13, %r1;
	cvt.rn.f64.s32 	%fd13, %r28;
	add.f64 	%fd14, %fd13, 0dBFF0000000000000;
	mul.f64 	%fd15, %fd14, 0dBFBAF8E8A0000000;
	cvt.rn.f64.s32 	%fd16, %r13;
	div.rn.f64 	%fd1, %fd15, %fd16;
	abs.f64 	%fd2, %fd1;
	neg.f64 	%fd17, %fd2;
	fma.rn.f64 	%fd18, %fd2, 0dBFF71547652B82FE, 0d4338000000000000;
	{
	.reg .b32 %temp; 
	mov.b64 	{%r4, %temp}, %fd18;
	}
	mov.f64 	%fd19, 0dC338000000000000;
	add.rn.f64 	%fd20, %fd18, %fd19;
	fma.rn.f64 	%fd21, %fd20, 0dBFE62E42FEFA39EF, %fd17;
	fma.rn.f64 	%fd22, %fd20, 0dBC7ABC9E3B39803F, %fd21;
	fma.rn.f64 	%fd23, %fd22, 0d3E5ADE1569CE2BDF, 0d3E928AF3FCA213EA;
	fma.rn.f64 	%fd24, %fd23, %fd22, 0d3EC71DEE62401315;
	fma.rn.f64 	%fd25, %fd24, %fd22, 0d3EFA01997C89EB71;
	fma.rn.f64 	%fd26, %fd25, %fd22, 0d3F2A01A014761F65;
	fma.rn.f64 	%fd27, %fd26, %fd22, 0d3F56C16C1852B7AF;
	fma.rn.f64 	%fd28, %fd27, %fd22, 0d3F81111111122322;
	fma.rn.f64 	%fd29, %fd28, %fd22, 0d3FA55555555502A1;
	fma.rn.f64 	%fd30, %fd29, %fd22, 0d3FC5555555555511;
	fma.rn.f64 	%fd31, %fd30, %fd22, 0d3FE000000000000B;
	fma.rn.f64 	%fd32, %fd31, %fd22, 0d3FF0000000000000;
	fma.rn.f64 	%fd33, %fd32, %fd22, 0d3FF0000000000000;
	{
	.reg .b32 %temp; 
	mov.b64 	{%r5, %temp}, %fd33;
	}
	{
	.reg .b32 %temp; 
	mov.b64 	{%temp, %r6}, %fd33;
	}
	shl.b32 	%r29, %r4, 20;
	add.s32 	%r30, %r29, %r6;
	mov.b64 	%fd67, {%r5, %r30};
	{
	.reg .b32 %temp; 
	mov.b64 	{%temp, %r31}, %fd17;
	}
	mov.b32 	%f3, %r31;
	abs.f32 	%f1, %f3;
	setp.lt.f32 	%p7, %f1, 0f4086232B;
	@%p7 bra 	$L__BB5_5;
	setp.ne.f64 	%p8, %fd1, 0d0000000000000000;
	mov.f64 	%fd34, 0d7FF0000000000000;
	sub.f64 	%fd35, %fd34, %fd2;
	selp.f64 	%fd67, 0d0000000000000000, %fd35, %p8;
	setp.geu.f32 	%p9, %f1, 0f40874800;
	@%p9 bra 	$L__BB5_5;
	shr.u32 	%r32, %r4, 31;
	add.s32 	%r33, %r4, %r32;
	shr.s32 	%r34, %r33, 1;
	shl.b32 	%r35, %r34, 20;
	add.s32 	%r36, %r6, %r35;
	mov.b64 	%fd36, {%r5, %r36};
	sub.s32 	%r37, %r4, %r34;
	shl.b32 	%r38, %r37, 20;
	add.s32 	%r39, %r38, 1072693248;
	mov.b32 	%r40, 0;
	mov.b64 	%fd37, {%r40, %r39};
	mul.f64 	%fd67, %fd37, %fd36;
$L__BB5_5:
	ld.global.f32 	%f4, [%rd1];
	cvt.f64.f32 	%fd38, %f4;
	mul.f64 	%fd39, %fd67, %fd38;
	cvt.rn.f32.f64 	%f5, %fd39;
	st.global.f32 	[%rd1], %f5;
$L__BB5_6:
	sub.s32 	%r41, %r10, %r13;
	setp.le.s32 	%p10, %r1, %r41;
	sub.s32 	%r42, %r14, %r13;
	setp.le.s32 	%p11, %r21, %r42;
	and.pred  	%p12, %p10, %p11;
	sub.s32 	%r43, %r12, %r13;
	setp.le.s32 	%p13, %r3, %r43;
	and.pred  	%p14, %p12, %p13;
	@%p14 bra 	$L__BB5_11;
	sub.s32 	%r44, %r1, %r10;
	add.s32 	%r45, %r44, %r13;
	cvt.rn.f64.s32 	%fd40, %r45;
	add.f64 	%fd41, %fd40, 0dBFF0000000000000;
	mul.f64 	%fd42, %fd41, 0dBFBAF8E8A0000000;
	cvt.rn.f64.s32 	%fd43, %r13;
	div.rn.f64 	%fd7, %fd42, %fd43;
	abs.f64 	%fd8, %fd7;
	neg.f64 	%fd44, %fd8;
	fma.rn.f64 	%fd45, %fd8, 0dBFF71547652B82FE, 0d4338000000000000;
	{
	.reg .b32 %temp; 
	mov.b64 	{%r7, %temp}, %fd45;
	}
	mov.f64 	%fd46, 0dC338000000000000;
	add.rn.f64 	%fd47, %fd45, %fd46;
	fma.rn.f64 	%fd48, %fd47, 0dBFE62E42FEFA39EF, %fd44;
	fma.rn.f64 	%fd49, %fd47, 0dBC7ABC9E3B39803F, %fd48;
	fma.rn.f64 	%fd50, %fd49, 0d3E5ADE1569CE2BDF, 0d3E928AF3FCA213EA;
	fma.rn.f64 	%fd51, %fd50, %fd49, 0d3EC71DEE62401315;
	fma.rn.f64 	%fd52, %fd51, %fd49, 0d3EFA01997C89EB71;
	fma.rn.f64 	%fd53, %fd52, %fd49, 0d3F2A01A014761F65;
	fma.rn.f64 	%fd54, %fd53, %fd49, 0d3F56C16C1852B7AF;
	fma.rn.f64 	%fd55, %fd54, %fd49, 0d3F81111111122322;
	fma.rn.f64 	%fd56, %fd55, %fd49, 0d3FA55555555502A1;
	fma.rn.f64 	%fd57, %fd56, %fd49, 0d3FC5555555555511;
	fma.rn.f64 	%fd58, %fd57, %fd49, 0d3FE000000000000B;
	fma.rn.f64 	%fd59, %fd58, %fd49, 0d3FF0000000000000;
	fma.rn.f64 	%fd60, %fd59, %fd49, 0d3FF0000000000000;
	{
	.reg .b32 %temp; 
	mov.b64 	{%r8, %temp}, %fd60;
	}
	{
	.reg .b32 %temp; 
	mov.b64 	{%temp, %r9}, %fd60;
	}
	shl.b32 	%r46, %r7, 20;
	add.s32 	%r47, %r46, %r9;
	mov.b64 	%fd68, {%r8, %r47};
	{
	.reg .b32 %temp; 
	mov.b64 	{%temp, %r48}, %fd44;
	}
	mov.b32 	%f6, %r48;
	abs.f32 	%f2, %f6;
	setp.lt.f32 	%p15, %f2, 0f4086232B;
	@%p15 bra 	$L__BB5_10;
	setp.ne.f64 	%p16, %fd7, 0d0000000000000000;
	mov.f64 	%fd61, 0d7FF0000000000000;
	sub.f64 	%fd62, %fd61, %fd8;
	selp.f64 	%fd68, 0d0000000000000000, %fd62, %p16;
	setp.geu.f32 	%p17, %f2, 0f40874800;
	@%p17 bra 	$L__BB5_10;
	shr.u32 	%r49, %r7, 31;
	add.s32 	%r50, %r7, %r49;
	shr.s32 	%r51, %r50, 1;
	shl.b32 	%r52, %r51, 20;
	add.s32 	%r53, %r9, %r52;
	mov.b64 	%fd63, {%r8, %r53};
	sub.s32 	%r54, %r7, %r51;
	shl.b32 	%r55, %r54, 20;
	add.s32 	%r56, %r55, 1072693248;
	mov.b32 	%r57, 0;
	mov.b64 	%fd64, {%r57, %r56};
	mul.f64 	%fd68, %fd64, %fd63;
$L__BB5_10:
	ld.global.f32 	%f7, [%rd1];
	cvt.f64.f32 	%fd65, %f7;
	mul.f64 	%fd66, %fd68, %fd65;
	cvt.rn.f32.f64 	%f8, %fd66;
	st.global.f32 	[%rd1], %f8;
$L__BB5_11:
	ret;

}


// ===== COMPILED SASS (sm_100) =====

	.target	sm_100

	.elftype	@"ET_EXEC"


//--------------------- .note.nv.tkinfo           --------------------------
	.section	.note.nv.tkinfo,"",@"SHT_NOTE"
	.sectionflags	@"SHF_NOTE_NV_TKINFO"
	.tkinfo
        /*0018*/ 	.word	0x00000002
        /*0030*/ 	.string	""
        /*0030*/ 	.string	"ptxas"
        /*0030*/ 	.string	"Cuda compilation tools, release 13.0, V13.0.88"
        /*0030*/ 	.string	"Build cuda_13.0.r13.0/compiler.36424714_0"
        /*0030*/ 	.string	"-arch sm_100 -m 64 "



//--------------------- .note.nv.cuinfo           --------------------------
	.section	.note.nv.cuinfo,"",@"SHT_NOTE"
	.sectionflags	@"SHF_NOTE_NV_CUINFO"
        /*0018*/ 	.short	0x0002
        /*001a*/ 	.short	0x0064
        /*001c*/ 	.short	0x0082
	.zero		2


//--------------------- .nv.info                  --------------------------
	.section	.nv.info,"",@"SHT_CUDA_INFO"
	.align	4


	//----- nvinfo : EIATTR_REGCOUNT
	.align		4
        /*0000*/ 	.byte	0x04, 0x2f
        /*0002*/ 	.short	(.L_1 - .L_0)
	.align		4
.L_0:
        /*0004*/ 	.word	index@(_Z15lint2d_bell_gpuPfS_S_S_S_S_S_PiS0_iiiiii)
        /*0008*/ 	.word	0x0000001a


	//----- nvinfo : EIATTR_FRAME_SIZE
	.align		4
.L_1:
        /*000c*/ 	.byte	0x04, 0x11
        /*000e*/ 	.short	(.L_3 - .L_2)
	.align		4
.L_2:
        /*0010*/ 	.word	index@(_Z15lint2d_bell_gpuPfS_S_S_S_S_S_PiS0_iiiiii)
        /*0014*/ 	.word	0x00000000


	//----- nvinfo : EIATTR_REGCOUNT
	.align		4
.L_3:
        /*0018*/ 	.byte	0x04, 0x2f
        /*001a*/ 	.short	(.L_5 - .L_4)
	.align		4
.L_4:
        /*001c*/ 	.word	index@(_Z5solvePfS_S_S_fffffii)
        /*0020*/ 	.word	0x0000001a


	//----- nvinfo : EIATTR_FRAME_SIZE
	.align		4
.L_5:
        /*0024*/ 	.byte	0x04, 0x11
        /*0026*/ 	.short	(.L_7 - .L_6)
	.align		4
.L_6:
        /*0028*/ 	.word	index@($__internal_2_$__cuda_sm3x_div_rn_noftz_f32_slowpath)
        /*002c*/ 	.word	0x00000000


	//----- nvinfo : EIATTR_FRAME_SIZE
	.align		4
.L_7:
        /*0030*/ 	.byte	0x04, 0x11
        /*0032*/ 	.short	(.L_9 - .L_8)
	.align		4
.L_8:
        /*0034*/ 	.word	index@($__internal_1_$__cuda_sm20_rcp_rn_f32_slowpath)
        /*0038*/ 	.word	0x00000000


	//----- nvinfo : EIATTR_FRAME_SIZE
	.align		4
.L_9:
        /*003c*/ 	.byte	0x04, 0x11
        /*003e*/ 	.short	(.L_11 - .L_10)
	.align		4
.L_10:
        /*0040*/ 	.word	index@(_Z5solvePfS_S_S_fffffii)
        /*0044*/ 	.word	0x00000000


	//----- nvinfo : EIATTR_REGCOUNT
	.align		4
.L_11:
        /*0048*/ 	.byte	0x04, 0x2f
        /*004a*/ 	.short	(.L_13 - .L_12)
	.align		4
.L_12:
        /*004c*/ 	.word	index@(_Z5shiftPfS_S_ii)
        /*0050*/ 	.word	0x0000000e


	//----- nvinfo : EIATTR_FRAME_SIZE
	.align		4
.L_13:
        /*0054*/ 	.byte	0x04, 0x11
        /*0056*/ 	.short	(.L_15 - .L_14)
	.align		4
.L_14:
        /*0058*/ 	.word	index@(_Z5shiftPfS_S_ii)
        /*005c*/ 	.word	0x00000000


	//----- nvinfo : EIATTR_REGCOUNT
	.align		4
.L_15:
        /*0060*/ 	.byte	0x04, 0x2f
        /*0062*/ 	.short	(.L_17 - .L_16)
	.align		4
.L_16:
        /*0064*/ 	.word	index@(_Z18lint3d_extract_gpuPfiiiiiS_PiS0_S0_S_S_S_S_S_S_S_S_)
        /*0068*/ 	.word	0x00000020


	//----- nvinfo : EIATTR_FRAME_SIZE
	.align		4
.L_17:
        /*006c*/ 	.byte	0x04, 0x11
        /*006e*/ 	.short	(.L_19 - .L_18)
	.align		4
.L_18:
        /*0070*/ 	.word	index@(_Z18lint3d_extract_gpuPfiiiiiS_PiS0_S0_S_S_S_S_S_S_S_S_)
        /*0074*/ 	.word	0x00000000


	//----- nvinfo : EIATTR_REGCOUNT
	.align		4
.L_19:
        /*0078*/ 	.byte	0x04, 0x2f
        /*007a*/ 	.short	(.L_21 - .L_20)
	.align		4
.L_20:
        /*007c*/ 	.word	index@(_Z8freeSurfPfiiii)
        /*0080*/ 	.word	0x0000000a


	//----- nvinfo : EIATTR_FRAME_SIZE
	.align		4
.L_21:
        /*0084*/ 	.byte	0x04, 0x11
        /*0086*/ 	.short	(.L_23 - .L_22)
	.align		4
.L_22:
        /*0088*/ 	.word	index@(_Z8freeSurfPfiiii)
        /*008c*/ 	.word	0x00000000


	//----- nvinfo : EIATTR_REGCOUNT
	.align		4
.L_23:
        /*0090*/ 	.byte	0x04, 0x2f
        /*0092*/ 	.short	(.L_25 - .L_24)
	.align		4
.L_24:
        /*0094*/ 	.word	index@(_Z12spongeKernelPfiiii)
        /*0098*/ 	.word	0x0000001c


	//----- nvinfo : EIATTR_FRAME_SIZE
	.align		4
.L_25:
        /*009c*/ 	.byte	0x04, 0x11
        /*009e*/ 	.short	(.L_27 - .L_26)
	.align		4
.L_26:
        /*00a0*/ 	.word	index@($__internal_0_$__cuda_sm20_div_rn_f64_full)
        /*00a4*/ 	.word	0x00000000


	//----- nvinfo : EIATTR_FRAME_SIZE
	.align		4
.L_27:
        /*00a8*/ 	.byte	0x04, 0x11
        /*00aa*/ 	.short	(.L_29 - .L_28)
	.align		4
.L_28:
        /*00ac*/ 	.word	index@(_Z12spongeKernelPfiiii)
        /*00b0*/ 	.word	0x00000000


	//----- nvinfo : EIATTR_MIN_STACK_SIZE
	.align		4
.L_29:
        /*00b4*/ 	.byte	0x04, 0x12
        /*00b6*/ 	.short	(.L_31 - .L_30)
	.align		4
.L_30:
        /*00b8*/ 	.word	index@(_Z12spongeKernelPfiiii)
        /*00bc*/ 	.word	0x00000000


	//----- nvinfo : EIATTR_MIN_STACK_SIZE
	.align		4
.L_31:
        /*00c0*/ 	.byte	0x04, 0x12
        /*00c2*/ 	.short	(.L_33 - .L_32)
	.align		4
.L_32:
        /*00c4*/ 	.word	index@(_Z8freeSurfPfiiii)
        /*00c8*/ 	.word	0x00000000


	//----- nvinfo : EIATTR_MIN_STACK_SIZE
	.align		4
.L_33:
        /*00cc*/ 	.byte	0x04, 0x12
        /*00ce*/ 	.short	(.L_35 - .L_34)
	.align		4
.L_34:
        /*00d0*/ 	.word	index@(_Z18lint3d_extract_gpuPfiiiiiS_PiS0_S0_S_S_S_S_S_S_S_S_)
        /*00d4*/ 	.word	0x00000000


	//----- nvinfo : EIATTR_MIN_STACK_SIZE
	.align		4
.L_35:
        /*00d8*/ 	.byte	0x04, 0x12
        /*00da*/ 	.short	(.L_37 - .L_36)
	.align		4
.L_36:
        /*00dc*/ 	.word	index@(_Z5shiftPfS_S_ii)
        /*00e0*/ 	.word	0x00000000


	//----- nvinfo : EIATTR_MIN_STACK_SIZE
	.align		4
.L_37:
        /*00e4*/ 	.byte	0x04, 0x12
        /*00e6*/ 	.short	(.L_39 - .L_38)
	.align		4
.L_38:
        /*00e8*/ 	.word	index@(_Z5solvePfS_S_S_fffffii)
        /*00ec*/ 	.word	0x00000000


	//----- nvinfo : EIATTR_MIN_STACK_SIZE
	.align		4
.L_39:
        /*00f0*/ 	.byte	0x04, 0x12
        /*00f2*/ 	.short	(.L_41 - .L_40)
	.align		4
.L_40:
        /*00f4*/ 	.word	index@(_Z15lint2d_bell_gpuPfS_S_S_S_S_S_PiS0_iiiiii)
        /*00f8*/ 	.word	0x00000000
.L_41:


//--------------------- .nv.compat                --------------------------
	.section	.nv.compat,"",@"SHT_CUDA_COMPAT_INFO"
	.align	4
        /*0000*/ 	.byte	0x02, 0x09, 0x00, 0x00, 0x02, 0x02, 0x01, 0x00, 0x02, 0x05, 0x05, 0x00, 0x03, 0x07, 0x01, 0x01
        /*0010*/ 	.byte	0x02, 0x03, 0x00, 0x00, 0x02, 0x06, 0x01, 0x00, 0x04, 0x0b, 0x08, 0x00, 0x01, 0x00, 0x00, 0x00
        /*0020*/ 	.byte	0x00, 0x00, 0x00, 0x00


//--------------------- .nv.info._Z12spongeKernelPfiiii --------------------------
	.section	.nv.info._Z12spongeKernelPfiiii,"",@"SHT_CUDA_INFO"
	.sectionflags	@""
	.align	4


	//----- nvinfo : EIATTR_CUDA_API_VERSION
	.align		4
        /*0000*/ 	.byte	0x04, 0x37
        /*0002*/ 	.short	(.L_43 - .L_42)
.L_42:
        /*0004*/ 	.word	0x00000082


	//----- nvinfo : EIATTR_KPARAM_INFO
	.align		4
.L_43:
        /*0008*/ 	.byte	0x04, 0x17
        /*000a*/ 	.short	(.L_45 - .L_44)
.L_44:
        /*000c*/ 	.word	0x00000000
        /*0010*/ 	.short	0x0004
        /*0012*/ 	.short	0x0014
        /*0014*/ 	.byte	0x00, 0xf0, 0x11, 0x00


	//----- nvinfo : EIATTR_KPARAM_INFO
	.align		4
.L_45:
        /*0018*/ 	.byte	0x04, 0x17
        /*001a*/ 	.short	(.L_47 - .L_46)
.L_46:
        /*001c*/ 	.word	0x00000000
        /*0020*/ 	.short	0x0003
        /*0022*/ 	.short	0x0010
        /*0024*/ 	.byte	0x00, 0xf0, 0x11, 0x00


	//----- nvinfo : EIATTR_KPARAM_INFO
	.align		4
.L_47:
        /*0028*/ 	.byte	0x04, 0x17
        /*002a*/ 	.short	(.L_49 - .L_48)
.L_48:
        /*002c*/ 	.word	0x00000000
        /*0030*/ 	.short	0x0002
        /*0032*/ 	.short	0x000c
        /*0034*/ 	.byte	0x00, 0xf0, 0x11, 0x00


	//----- nvinfo : EIATTR_KPARAM_INFO
	.align		4
.L_49:
        /*0038*/ 	.byte	0x04, 0x17
        /*003a*/ 	.short	(.L_51 - .L_50)
.L_50:
        /*003c*/ 	.word	0x00000000
        /*0040*/ 	.short	0x0001
        /*0042*/ 	.short	0x0008
        /*0044*/ 	.byte	0x00, 0xf0, 0x11, 0x00


	//----- nvinfo : EIATTR_KPARAM_INFO
	.align		4
.L_51:
        /*0048*/ 	.byte	0x04, 0x17
        /*004a*/ 	.short	(.L_53 - .L_52)
.L_52:
        /*004c*/ 	.word	0x00000000
        /*0050*/ 	.short	0x0000
        /*0052*/ 	.short	0x0000
        /*0054*/ 	.byte	0x00, 0xf5, 0x21, 0x00


	//----- nvinfo : EIATTR_SPARSE_MMA_MASK
	.align		4
.L_53:
        /*0058*/ 	.byte	0x03, 0x50
        /*005a*/ 	.short	0x0000


	//----- nvinfo : EIATTR_MAXREG_COUNT
	.align		4
        /*005c*/ 	.byte	0x03, 0x1b
        /*005e*/ 	.short	0x00ff


	//----- nvinfo : EIATTR_MERCURY_ISA_VERSION
	.align		4
        /*0060*/ 	.byte	0x03, 0x5f
        /*0062*/ 	.short	0x0101


	//----- nvinfo : EIATTR_VRC_CTA_INIT_COUNT
	.align		4
        /*0064*/ 	.byte	0x02, 0x4a
	.zero		1
	.zero		1


	//----- nvinfo : EIATTR_EXIT_INSTR_OFFSETS
	.align		4
        /*0068*/ 	.byte	0x04, 0x1c
        /*006a*/ 	.short	(.L_55 - .L_54)


	//   ....[0]....
.L_54:
        /*006c*/ 	.word	0x00000120


	//   ....[1]....
        /*0070*/ 	.word	0x00000800


	//   ....[2]....
        /*0074*/ 	.word	0x00000dc0


	//----- nvinfo : EIATTR_CRS_STACK_SIZE
	.align		4
.L_55:
        /*0078*/ 	.byte	0x04, 0x1e
        /*007a*/ 	.short	(.L_57 - .L_56)
.L_56:
        /*007c*/ 	.word	0x00000000


	//----- nvinfo : EIATTR_CBANK_PARAM_SIZE
	.align		4
.L_57:
        /*0080*/ 	.byte	0x03, 0x19
        /*0082*/ 	.short	0x0018


	//----- nvinfo : EIATTR_PARAM_CBANK
	.align		4
        /*0084*/ 	.byte	0x04, 0x0a
        /*0086*/ 	.short	(.L_59 - .L_58)
	.align		4
.L_58:
        /*0088*/ 	.word	index@(.nv.constant0._Z12spongeKernelPfiiii)
        /*008c*/ 	.short	0x0380
        /*008e*/ 	.short	0x0018


	//----- nvinfo : EIATTR_SW_WAR
	.align		4
.L_59:
        /*0090*/ 	.byte	0x04, 0x36
        /*0092*/ 	.short	(.L_61 - .L_60)
.L_60:
        /*0094*/ 	.word	0x00000008
.L_61:


//--------------------- .nv.info._Z8freeSurfPfiiii --------------------------
	.section	.nv.info._Z8freeSurfPfiiii,"",@"SHT_CUDA_INFO"
	.sectionflags	@""
	.align	4


	//----- nvinfo : EIATTR_CUDA_API_VERSION
	.align		4
        /*0000*/ 	.byte	0x04, 0x37
        /*0002*/ 	.short	(.L_63 - .L_62)
.L_62:
        /*0004*/ 	.word	0x00000082


	//----- nvinfo : EIATTR_KPARAM_INFO
	.align		4
.L_63:
        /*0008*/ 	.byte	0x04, 0x17
        /*000a*/ 	.short	(.L_65 - .L_64)
.L_64:
        /*000c*/ 	.word	0x00000000
        /*0010*/ 	.short	0x0004
        /*0012*/ 	.short	0x0014
        /*0014*/ 	.byte	0x00, 0xf0, 0x11, 0x00


	//----- nvinfo : EIATTR_KPARAM_INFO
	.align		4
.L_65:
        /*0018*/ 	.byte	0x04, 0x17
        /*001a*/ 	.short	(.L_67 - .L_66)
.L_66:
        /*001c*/ 	.word	0x00000000
        /*0020*/ 	.short	0x0003
        /*0022*/ 	.short	0x0010
        /*0024*/ 	.byte	0x00, 0xf0, 0x11, 0x00


	//----- nvinfo : EIATTR_KPARAM_INFO
	.align		4
.L_67:
        /*0028*/ 	.byte	0x04, 0x17
        /*002a*/ 	.short	(.L_69 - .L_68)
.L_68:
        /*002c*/ 	.word	0x00000000
        /*0030*/ 	.short	0x0002
        /*0032*/ 	.short	0x000c
        /*0034*/ 	.byte	0x00, 0xf0, 0x11, 0x00


	//----- nvinfo : EIATTR_KPARAM_INFO
	.align		4
.L_69:
        /*0038*/ 	.byte	0x04, 0x17
        /*003a*/ 	.short	(.L_71 - .L_70)
.L_70:
        /*003c*/ 	.word	0x00000000
        /*0040*/ 	.short	0x0001
        /*0042*/ 	.short	0x0008
        /*0044*/ 	.byte	0x00, 0xf0, 0x11, 0x00


	//----- nvinfo : EIATTR_KPARAM_INFO
	.align		4
.L_71:
        /*0048*/ 	.byte	0x04, 0x17
        /*004a*/ 	.short	(.L_73 - .L_72)
.L_72:
        /*004c*/ 	.word	0x00000000
        /*0050*/ 	.short	0x0000
        /*0052*/ 	.short	0x0000
        /*0054*/ 	.byte	0x00, 0xf5, 0x21, 0x00


	//----- nvinfo : EIATTR_SPARSE_MMA_MASK
	.align		4
.L_73:
        /*0058*/ 	.byte	0x03, 0x50
        /*005a*/ 	.short	0x0000


	//----- nvinfo : EIATTR_MAXREG_COUNT
	.align		4
        /*005c*/ 	.byte	0x03, 0x1b
        /*005e*/ 	.short	0x00ff


	//----- nvinfo : EIATTR_MERCURY_ISA_VERSION
	.align		4
        /*0060*/ 	.byte	0x03, 0x5f
        /*0062*/ 	.short	0x0101


	//----- nvinfo : EIATTR_VRC_CTA_INIT_COUNT
	.align		4
        /*0064*/ 	.byte	0x02, 0x4a
	.zero		1
	.zero		1


	//----- nvinfo : EIATTR_EXIT_INSTR_OFFSETS
	.align		4
        /*0068*/ 	.byte	0x04, 0x1c
        /*006a*/ 	.short	(.L_75 - .L_74)


	//   ....[0]....
.L_74:
        /*006c*/ 	.word	0x00000120


	//   ....[1]....
        /*0070*/ 	.word	0x000001a0


	//----- nvinfo : EIATTR_CBANK_PARAM_SIZE
	.align		4
.L_75:
        /*0074*/ 	.byte	0x03, 0x19
        /*0076*/ 	.short	0x0018


	//----- nvinfo : EIATTR_PARAM_CBANK
	.align		4
        /*0078*/ 	.byte	0x04, 0x0a
        /*007a*/ 	.short	(.L_77 - .L_76)
	.align		4
.L_76:
        /*007c*/ 	.word	index@(.nv.constant0._Z8freeSurfPfiiii)
        /*0080*/ 	.short	0x0380
        /*0082*/ 	.short	0x0018


	//----- nvinfo : EIATTR_SW_WAR
	.align		4
.L_77:
        /*0084*/ 	.byte	0x04, 0x36
        /*0086*/ 	.short	(.L_79 - .L_78)
.L_78:
        /*0088*/ 	.word	0x00000008
.L_79:


//--------------------- .nv.info._Z18lint3d_extract_gpuPfiiiiiS_PiS0_S0_S_S_S_S_S_S_S_S_ --------------------------
	.section	.nv.info._Z18lint3d_extract_gpuPfiiiiiS_PiS0_S0_S_S_S_S_S_S_S_S_,"",@"SHT_CUDA_INFO"
	.sectionflags	@""
	.align	4


	//----- nvinfo : EIATTR_CUDA_API_VERSION
	.align		4
        /*0000*/ 	.byte	0x04, 0x37
        /*0002*/ 	.short	(.L_81 - .L_80)
.L_80:
        /*0004*/ 	.word	0x00000082


	//----- nvinfo : EIATTR_KPARAM_INFO
	.align		4
.L_81:
        /*0008*/ 	.byte	0x04, 0x17
        /*000a*/ 	.short	(.L_83 - .L_82)
.L_82:
        /*000c*/ 	.word	0x00000000
        /*0010*/ 	.short	0x0011
        /*0012*/ 	.short	0x0078
        /*0014*/ 	.byte	0x00, 0xf5, 0x21, 0x00


	//----- nvinfo : EIATTR_KPARAM_INFO
	.align		4
.L_83:
        /*0018*/ 	.byte	0x04, 0x17
        /*001a*/ 	.short	(.L_85 - .L_84)
.L_84:
        /*001c*/ 	.word	0x00000000
        /*0020*/ 	.short	0x0010
        /*0022*/ 	.short	0x0070
        /*0024*/ 	.byte	0x00, 0xf5, 0x21, 0x00


	//----- nvinfo : EIATTR_KPARAM_INFO
	.align		4
.L_85:
        /*0028*/ 	.byte	0x04, 0x17
        /*002a*/ 	.short	(.L_87 - .L_86)
.L_86:
        /*002c*/ 	.word	0x00000000
        /*0030*/ 	.short	0x000f
        /*0032*/ 	.short	0x0068
        /*0034*/ 	.byte	0x00, 0xf5, 0x21, 0x00


	//----- nvinfo : EIATTR_KPARAM_INFO
	.align		4
.L_87:
        /*0038*/ 	.byte	0x04, 0x17
        /*003a*/ 	.short	(.L_89 - .L_88)
.L_88:
        /*003c*/ 	.word	0x00000000
        /*0040*/ 	.short	0x000e
        /*0042*/ 	.short	0x0060
        /*0044*/ 	.byte	0x00, 0xf5, 0x21, 0x00


	//----- nvinfo : EIATTR_KPARAM_INFO
	.align		4
.L_89:
        /*0048*/ 	.byte	0x04, 0x17
        /*004a*/ 	.short	(.L_91 - .L_90)
.L_90:
        /*004c*/ 	.word	0x00000000
        /*0050*/ 	.short	0x000d
        /*0052*/ 	.short	0x0058
        /*0054*/ 	.byte	0x00, 0xf5, 0x21, 0x00


	//----- nvinfo : EIATTR_KPARAM_INFO
	.align		4
.L_91:
        /*0058*/ 	.byte	0x04, 0x17
        /*005a*/ 	.short	(.L_93 - .L_92)
.L_92:
        /*005c*/ 	.word	0x00000000
        /*0060*/ 	.short	0x000c
        /*0062*/ 	.short	0x0050
        /*0064*/ 	.byte	0x00, 0xf5, 0x21, 0x00


	//----- nvinfo : EIATTR_KPARAM_INFO
	.align		4
.L_93:
        /*0068*/ 	.byte	0x04, 0x17
        /*006a*/ 	.short	(.L_95 - .L_94)
.L_94:
        /*006c*/ 	.word	0x00000000
        /*0070*/ 	.short	0x000b
        /*0072*/ 	.short	0x0048
        /*0074*/ 	.byte	0x00, 0xf5, 0x21, 0x00


	//----- nvinfo : EIATTR_KPARAM_INFO
	.align		4
.L_95:
        /*0078*/ 	.byte	0x04, 0x17
        /*007a*/ 	.short	(.L_97 - .L_96)
.L_96:
        /*007c*/ 	.word	0x00000000
        /*0080*/ 	.short	0x000a
        /*0082*/ 	.short	0x0040
        /*0084*/ 	.byte	0x00, 0xf5, 0x21, 0x00


	//----- nvinfo : EIATTR_KPARAM_INFO
	.align		4
.L_97:
        /*0088*/ 	.byte	0x04, 0x17
        /*008a*/ 	.short	(.L_99 - .L_98)
.L_98:
        /*008c*/ 	.word	0x00000000
        /*0090*/ 	.short	0x0009
        /*0092*/ 	.short	0x0038
        /*0094*/ 	.byte	0x00, 0xf5, 0x21, 0x00


	//----- nvinfo : EIATTR_KPARAM_INFO
	.align		4
.L_99:
        /*0098*/ 	.byte	0x04, 0x17
        /*009a*/ 	.short	(.L_101 - .L_100)
.L_100:
        /*009c*/ 	.word	0x00000000
        /*00a0*/ 	.short	0x0008
        /*00a2*/ 	.short	0x0030
        /*00a4*/ 	.byte	0x00, 0xf5, 0x21, 0x00


	//----- nvinfo : EIATTR_KPARAM_INFO
	.align		4
.L_101:
        /*00a8*/ 	.byte	0x04, 0x17
        /*00aa*/ 	.short	(.L_103 - .L_102)
.L_102:
        /*00ac*/ 	.word	0x00000000
        /*00b0*/ 	.short	0x0007
        /*00b2*/ 	.short	0x0028
        /*00b4*/ 	.byte	0x00, 0xf5, 0x21, 0x00


	//----- nvinfo : EIATTR_KPARAM_INFO
	.align		4
.L_103:
        /*00b8*/ 	.byte	0x04, 0x17
        /*00ba*/ 	.short	(.L_105 - .L_104)
.L_104:
        /*00bc*/ 	.word	0x00000000
        /*00c0*/ 	.short	0x0006
        /*00c2*/ 	.short	0x0020
        /*00c4*/ 	.byte	0x00, 0xf5, 0x21, 0x00


	//----- nvinfo : EIATTR_KPARAM_INFO
	.align		4
.L_105:
        /*00c8*/ 	.byte	0x04, 0x17
        /*00ca*/ 	.short	(.L_107 - .L_106)
.L_106:
        /*00cc*/ 	.word	0x00000000
        /*00d0*/ 	.short	0x0005
        /*00d2*/ 	.short	0x0018
        /*00d4*/ 	.byte	0x00, 0xf0, 0x11, 0x00


	//----- nvinfo : EIATTR_KPARAM_INFO
	.align		4
.L_107:
        /*00d8*/ 	.byte	0x04, 0x17
        /*00da*/ 	.short	(.L_109 - .L_108)
.L_108:
        /*00dc*/ 	.word	0x00000000
        /*00e0*/ 	.short	0x0004
        /*00e2*/ 	.short	0x0014
        /*00e4*/ 	.byte	0x00, 0xf0, 0x11, 0x00


	//----- nvinfo : EIATTR_KPARAM_INFO
	.align		4
.L_109:
        /*00e8*/ 	.byte	0x04, 0x17
        /*00ea*/ 	.short	(.L_111 - .L_110)
.L_110:
        /*00ec*/ 	.word	0x00000000
        /*00f0*/ 	.short	0x0003
        /*00f2*/ 	.short	0x0010
        /*00f4*/ 	.byte	0x00, 0xf0, 0x11, 0x00


	//----- nvinfo : EIATTR_KPARAM_INFO
	.align		4
.L_111:
        /*00f8*/ 	.byte	0x04, 0x17
        /*00fa*/ 	.short	(.L_113 - .L_112)
.L_112:
        /*00fc*/ 	.word	0x00000000
        /*0100*/ 	.short	0x0002
        /*0102*/ 	.short	0x000c
        /*0104*/ 	.byte	0x00, 0xf0, 0x11, 0x00


	//----- nvinfo : EIATTR_KPARAM_INFO
	.align		4
.L_113:
        /*0108*/ 	.byte	0x04, 0x17
        /*010a*/ 	.short	(.L_115 - .L_114)
.L_114:
        /*010c*/ 	.word	0x00000000
        /*0110*/ 	.short	0x0001
        /*0112*/ 	.short	0x0008
        /*0114*/ 	.byte	0x00, 0xf0, 0x11, 0x00


	//----- nvinfo : EIATTR_KPARAM_INFO
	.align		4
.L_115:
        /*0118*/ 	.byte	0x04, 0x17
        /*011a*/ 	.short	(.L_117 - .L_116)
.L_116:
        /*011c*/ 	.word	0x00000000
        /*0120*/ 	.short	0x0000
        /*0122*/ 	.short	0x0000
        /*0124*/ 	.byte	0x00, 0xf5, 0x21, 0x00


	//----- nvinfo : EIATTR_SPARSE_MMA_MASK
	.align		4
.L_117:
        /*0128*/ 	.byte	0x03, 0x50
        /*012a*/ 	.short	0x0000


	//----- nvinfo : EIATTR_MAXREG_COUNT
	.align		4
        /*012c*/ 	.byte	0x03, 0x1b
        /*012e*/ 	.short	0x00ff


	//----- nvinfo : EIATTR_MERCURY_ISA_VERSION
	.align		4
        /*0130*/ 	.byte	0x03, 0x5f
        /*0132*/ 	.short	0x0101


	//----- nvinfo : EIATTR_VRC_CTA_INIT_COUNT
	.align		4
        /*0134*/ 	.byte	0x02, 0x4a
	.zero		1
	.zero		1


	//----- nvinfo : EIATTR_EXIT_INSTR_OFFSETS
	.align		4
        /*0138*/ 	.byte	0x04, 0x1c
        /*013a*/ 	.short	(.L_119 - .L_118)


	//   ....[0]....
.L_118:
        /*013c*/ 	.word	0x00000070


	//   ....[1]....
        /*0140*/ 	.word	0x00000490


	//----- nvinfo : EIATTR_CBANK_PARAM_SIZE
	.align		4
.L_119:
        /*0144*/ 	.byte	0x03, 0x19
        /*0146*/ 	.short	0x0080


	//----- nvinfo : EIATTR_PARAM_CBANK
	.align		4
        /*0148*/ 	.byte	0x04, 0x0a
        /*014a*/ 	.short	(.L_121 - .L_120)
	.align		4
.L_120:
        /*014c*/ 	.word	index@(.nv.constant0._Z18lint3d_extract_gpuPfiiiiiS_PiS0_S0_S_S_S_S_S_S_S_S_)
        /*0150*/ 	.short	0x0380
        /*0152*/ 	.short	0x0080


	//----- nvinfo : EIATTR_SW_WAR
	.align		4
.L_121:
        /*0154*/ 	.byte	0x04, 0x36
        /*0156*/ 	.short	(.L_123 - .L_122)
.L_122:
        /*0158*/ 	.word	0x00000008
.L_123:


//--------------------- .nv.info._Z5shiftPfS_S_ii --------------------------
	.section	.nv.info._Z5shiftPfS_S_ii,"",@"SHT_CUDA_INFO"
	.sectionflags	@""
	.align	4


	//----- nvinfo : EIATTR_CUDA_API_VERSION
	.align		4
        /*0000*/ 	.byte	0x04, 0x37
        /*0002*/ 	.short	(.L_125 - .L_124)
.L_124:
        /*0004*/ 	.word	0x00000082


	//----- nvinfo : EIATTR_KPARAM_INFO
	.align		4
.L_125:
        /*0008*/ 	.byte	0x04, 0x17
        /*000a*/ 	.short	(.L_127 - .L_126)
.L_126:
        /*000c*/ 	.word	0x00000000
        /*0010*/ 	.short	0x0004
        /*0012*/ 	.short	0x001c
        /*0014*/ 	.byte	0x00, 0xf0, 0x11, 0x00


	//----- nvinfo : EIATTR_KPARAM_INFO
	.align		4
.L_127:
        /*0018*/ 	.byte	0x04, 0x17
        /*001a*/ 	.short	(.L_129 - .L_128)
.L_128:
        /*001c*/ 	.word	0x00000000
        /*0020*/ 	.short	0x0003
        /*0022*/ 	.short	0x0018
        /*0024*/ 	.byte	0x00, 0xf0, 0x11, 0x00


	//----- nvinfo : EIATTR_KPARAM_INFO
	.align		4
.L_129:
        /*0028*/ 	.byte	0x04, 0x17
        /*002a*/ 	.short	(.L_131 - .L_130)
.L_130:
        /*002c*/ 	.word	0x00000000
        /*0030*/ 	.short	0x0002
        /*0032*/ 	.short	0x0010
        /*0034*/ 	.byte	0x00, 0xf5, 0x21, 0x00


	//----- nvinfo : EIATTR_KPARAM_INFO
	.align		4
.L_131:
        /*0038*/ 	.byte	0x04, 0x17
        /*003a*/ 	.short	(.L_133 - .L_132)
.L_132:
        /*003c*/ 	.word	0x00000000
        /*0040*/ 	.short	0x0001
        /*0042*/ 	.short	0x0008
        /*0044*/ 	.byte	0x00, 0xf5, 0x21, 0x00


	//----- nvinfo : EIATTR_KPARAM_INFO
	.align		4
.L_133:
        /*0048*/ 	.byte	0x04, 0x17
        /*004a*/ 	.short	(.L_135 - .L_134)
.L_134:
        /*004c*/ 	.word	0x00000000
        /*0050*/ 	.short	0x0000
        /*0052*/ 	.short	0x0000
        /*0054*/ 	.byte	0x00, 0xf5, 0x21, 0x00


	//----- nvinfo : EIATTR_SPARSE_MMA_MASK
	.align		4
.L_135:
        /*0058*/ 	.byte	0x03, 0x50
        /*005a*/ 	.short	0x0000


	//----- nvinfo : EIATTR_MAXREG_COUNT
	.align		4
        /*005c*/ 	.byte	0x03, 0x1b
        /*005e*/ 	.short	0x00ff


	//----- nvinfo : EIATTR_MERCURY_ISA_VERSION
	.align		4
        /*0060*/ 	.byte	0x03, 0x5f
        /*0062*/ 	.short	0x0101


	//----- nvinfo : EIATTR_VRC_CTA_INIT_COUNT
	.align		4
        /*0064*/ 	.byte	0x02, 0x4a
	.zero		1
	.zero		1


	//----- nvinfo : EIATTR_EXIT_INSTR_OFFSETS
	.align		4
        /*0068*/ 	.byte	0x04, 0x1c
        /*006a*/ 	.short	(.L_137 - .L_136)


	//   ....[0]....
.L_136:
        /*006c*/ 	.word	0x000000c0


	//   ....[1]....
        /*0070*/ 	.word	0x00000190


	//----- nvinfo : EIATTR_CBANK_PARAM_SIZE
	.align		4
.L_137:
        /*0074*/ 	.byte	0x03, 0x19
        /*0076*/ 	.short	0x0020


	//----- nvinfo : EIATTR_PARAM_CBANK
	.align		4
        /*0078*/ 	.byte	0x04, 0x0a
        /*007a*/ 	.short	(.L_139 - .L_138)
	.align		4
.L_138:
        /*007c*/ 	.word	index@(.nv.constant0._Z5shiftPfS_S_ii)
        /*0080*/ 	.short	0x0380
        /*0082*/ 	.short	0x0020


	//----- nvinfo : EIATTR_SW_WAR
	.align		4
.L_139:
        /*0084*/ 	.byte	0x04, 0x36
        /*0086*/ 	.short	(.L_141 - .L_140)
.L_140:
        /*0088*/ 	.word	0x00000008
.L_141:


//--------------------- .nv.info._Z5solvePfS_S_S_fffffii --------------------------
	.section	.nv.info._Z5solvePfS_S_S_fffffii,"",@"SHT_CUDA_INFO"
	.sectionflags	@""
	.align	4


	//----- nvinfo : EIATTR_CUDA_API_VERSION
	.align		4
        /*0000*/ 	.byte	0x04, 0x37
        /*0002*/ 	.short	(.L_143 - .L_142)
.L_142:
        /*0004*/ 	.word	0x00000082


	//----- nvinfo : EIATTR_KPARAM_INFO
	.align		4
.L_143:
        /*0008*/ 	.byte	0x04, 0x17
        /*000a*/ 	.short	(.L_145 - .L_144)
.L_144:
        /*000c*/ 	.word	0x00000000
        /*0010*/ 	.short	0x000a
        /*0012*/ 	.short	0x0038
        /*0014*/ 	.byte	0x00, 0xf0, 0x11, 0x00


	//----- nvinfo : EIATTR_KPARAM_INFO
	.align		4
.L_145:
        /*0018*/ 	.byte	0x04, 0x17
        /*001a*/ 	.short	(.L_147 - .L_146)
.L_146:
        /*001c*/ 	.word	0x00000000
        /*0020*/ 	.short	0x0009
        /*0022*/ 	.short	0x0034
        /*0024*/ 	.byte	0x00, 0xf0, 0x11, 0x00


	//----- nvinfo : EIATTR_KPARAM_INFO
	.align		4
.L_147:
        /*0028*/ 	.byte	0x04, 0x17
        /*002a*/ 	.short	(.L_149 - .L_148)
.L_148:
        /*002c*/ 	.word	0x00000000
        /*0030*/ 	.short	0x0008
        /*0032*/ 	.short	0x0030
        /*0034*/ 	.byte	0x00, 0xf0, 0x11, 0x00


	//----- nvinfo : EIATTR_KPARAM_INFO
	.align		4
.L_149:
        /*0038*/ 	.byte	0x04, 0x17
        /*003a*/ 	.short	(.L_151 - .L_150)
.L_150:
        /*003c*/ 	.word	0x00000000
        /*0040*/ 	.short	0x0007
        /*0042*/ 	.short	0x002c
        /*0044*/ 	.byte	0x00, 0xf0, 0x11, 0x00


	//----- nvinfo : EIATTR_KPARAM_INFO
	.align		4
.L_151:
        /*0048*/ 	.byte	0x04, 0x17
        /*004a*/ 	.short	(.L_153 - .L_152)
.L_152:
        /*004c*/ 	.word	0x00000000
        /*0050*/ 	.short	0x0006
        /*0052*/ 	.short	0x0028
        /*0054*/ 	.byte	0x00, 0xf0, 0x11, 0x00


	//----- nvinfo : EIATTR_KPARAM_INFO
	.align		4
.L_153:
        /*0058*/ 	.byte	0x04, 0x17
        /*005a*/ 	.short	(.L_155 - .L_154)
.L_154:
        /*005c*/ 	.word	0x00000000
        /*0060*/ 	.short	0x0005
        /*0062*/ 	.short	0x0024
        /*0064*/ 	.byte	0x00, 0xf0, 0x11, 0x00


	//----- nvinfo : EIATTR_KPARAM_INFO
	.align		4
.L_155:
        /*0068*/ 	.byte	0x04, 0x17
        /*006a*/ 	.short	(.L_157 - .L_156)
.L_156:
        /*006c*/ 	.word	0x00000000
        /*0070*/ 	.short	0x0004
        /*0072*/ 	.short	0x0020
        /*0074*/ 	.byte	0x00, 0xf0, 0x11, 0x00


	//----- nvinfo : EIATTR_KPARAM_INFO
	.align		4
.L_157:
        /*0078*/ 	.byte	0x04, 0x17
        /*007a*/ 	.short	(.L_159 - .L_158)
.L_158:
        /*007c*/ 	.word	0x00000000
        /*0080*/ 	.short	0x0003
        /*0082*/ 	.short	0x0018
        /*0084*/ 	.byte	0x00, 0xf5, 0x21, 0x00


	//----- nvinfo : EIATTR_KPARAM_INFO
	.align		4
.L_159:
        /*0088*/ 	.byte	0x04, 0x17
        /*008a*/ 	.short	(.L_161 - .L_160)
.L_160:
        /*008c*/ 	.word	0x00000000
        /*0090*/ 	.short	0x0002
        /*0092*/ 	.short	0x0010
        /*0094*/ 	.byte	0x00, 0xf5, 0x21, 0x00


	//----- nvinfo : EIATTR_KPARAM_INFO
	.align		4
.L_161:
        /*0098*/ 	.byte	0x04, 0x17
        /*009a*/ 	.short	(.L_163 - .L_162)
.L_162:
        /*009c*/ 	.word	0x00000000
        /*00a0*/ 	.short	0x0001
        /*00a2*/ 	.short	0x0008
        /*00a4*/ 	.byte	0x00, 0xf5, 0x21, 0x00


	//----- nvinfo : EIATTR_KPARAM_INFO
	.align		4
.L_163:
        /*00a8*/ 	.byte	0x04, 0x17
        /*00aa*/ 	.short	(.L_165 - .L_164)
.L_164:
        /*00ac*/ 	.word	0x00000000
        /*00b0*/ 	.short	0x0000
        /*00b2*/ 	.short	0x0000
        /*00b4*/ 	.byte	0x00, 0xf5, 0x21, 0x00


	//----- nvinfo : EIATTR_SPARSE_MMA_MASK
	.align		4
.L_165:
        /*00b8*/ 	.byte	0x03, 0x50
        /*00ba*/ 	.short	0x0000


	//----- nvinfo : EIATTR_MAXREG_COUNT
	.align		4
        /*00bc*/ 	.byte	0x03, 0x1b
        /*00be*/ 	.short	0x00ff


	//----- nvinfo : EIATTR_MERCURY_ISA_VERSION
	.align		4
        /*00c0*/ 	.byte	0x03, 0x5f
        /*00c2*/ 	.short	0x0101


	//----- nvinfo : EIATTR_VRC_CTA_INIT_COUNT
	.align		4
        /*00c4*/ 	.byte	0x02, 0x4a
	.zero		1
	.zero		1


	//----- nvinfo : EIATTR_EXIT_INSTR_OFFSETS
	.align		4
        /*00c8*/ 	.byte	0x04, 0x1c
        /*00ca*/ 	.short	(.L_167 - .L_166)


	//   ....[0]....
.L_166:
        /*00cc*/ 	.word	0x000000d0


	//   ....[1]....
        /*00d0*/ 	.word	0x00000910


	//----- nvinfo : EIATTR_CRS_STACK_SIZE
	.align		4
.L_167:
        /*00d4*/ 	.byte	0x04, 0x1e
        /*00d6*/ 	.short	(.L_169 - .L_168)
.L_168:
        /*00d8*/ 	.word	0x00000000


	//----- nvinfo : EIATTR_CBANK_PARAM_SIZE
	.align		4
.L_169:
        /*00dc*/ 	.byte	0x03, 0x19
        /*00de*/ 	.short	0x003c


	//----- nvinfo : EIATTR_PARAM_CBANK
	.align		4
        /*00e0*/ 	.byte	0x04, 0x0a
        /*00e2*/ 	.short	(.L_171 - .L_170)
	.align		4
.L_170:
        /*00e4*/ 	.word	index@(.nv.constant0._Z5solvePfS_S_S_fffffii)
        /*00e8*/ 	.short	0x0380
        /*00ea*/ 	.short	0x003c


	//----- nvinfo : EIATTR_SW_WAR
	.align		4
.L_171:
        /*00ec*/ 	.byte	0x04, 0x36
        /*00ee*/ 	.short	(.L_173 - .L_172)
.L_172:
        /*00f0*/ 	.word	0x00000008
.L_173:


//--------------------- .nv.info._Z15lint2d_bell_gpuPfS_S_S_S_S_S_PiS0_iiiiii --------------------------
	.section	.nv.info._Z15lint2d_bell_gpuPfS_S_S_S_S_S_PiS0_iiiiii,"",@"SHT_CUDA_INFO"
	.sectionflags	@""
	.align	4


	//----- nvinfo : EIATTR_CUDA_API_VERSION
	.align		4
        /*0000*/ 	.byte	0x04, 0x37
        /*0002*/ 	.short	(.L_175 - .L_174)
.L_174:
        /*0004*/ 	.word	0x00000082


	//----- nvinfo : EIATTR_KPARAM_INFO
	.align		4
.L_175:
        /*0008*/ 	.byte	0x04, 0x17
        /*000a*/ 	.short	(.L_177 - .L_176)
.L_176:
        /*000c*/ 	.word	0x00000000
        /*0010*/ 	.short	0x000e
        /*0012*/ 	.short	0x005c
        /*0014*/ 	.byte	0x00, 0xf0, 0x11, 0x00


	//----- nvinfo : EIATTR_KPARAM_INFO
	.align		4
.L_177:
        /*0018*/ 	.byte	0x04, 0x17
        /*001a*/ 	.short	(.L_179 - .L_178)
.L_178:
        /*001c*/ 	.word	0x00000000
        /*0020*/ 	.short	0x000d
        /*0022*/ 	.short	0x0058
        /*0024*/ 	.byte	0x00, 0xf0, 0x11, 0x00


	//----- nvinfo : EIATTR_KPARAM_INFO
	.align		4
.L_179:
        /*0028*/ 	.byte	0x04, 0x17
        /*002a*/ 	.short	(.L_181 - .L_180)
.L_180:
        /*002c*/ 	.word	0x00000000
        /*0030*/ 	.short	0x000c
        /*0032*/ 	.short	0x0054
        /*0034*/ 	.byte	0x00, 0xf0, 0x11, 0x00


	//----- nvinfo : EIATTR_KPARAM_INFO
	.align		4
.L_181:
        /*0038*/ 	.byte	0x04, 0x17
        /*003a*/ 	.short	(.L_183 - .L_182)
.L_182:
        /*003c*/ 	.word	0x00000000
        /*0040*/ 	.short	0x000b
        /*0042*/ 	.short	0x0050
        /*0044*/ 	.byte	0x00, 0xf0, 0x11, 0x00


	//----- nvinfo : EIATTR_KPARAM_INFO
	.align		4
.L_183:
        /*0048*/ 	.byte	0x04, 0x17
        /*004a*/ 	.short	(.L_185 - .L_184)
.L_184:
        /*004c*/ 	.word	0x00000000
        /*0050*/ 	.short	0x000a
        /*0052*/ 	.short	0x004c
        /*0054*/ 	.byte	0x00, 0xf0, 0x11, 0x00


	//----- nvinfo : EIATTR_KPARAM_INFO
	.align		4
.L_185:
        /*0058*/ 	.byte	0x04, 0x17
        /*005a*/ 	.short	(.L_187 - .L_186)
.L_186:
        /*005c*/ 	.word	0x00000000
        /*0060*/ 	.short	0x0009
        /*0062*/ 	.short	0x0048
        /*0064*/ 	.byte	0x00, 0xf0, 0x11, 0x00


	//----- nvinfo : EIATTR_KPARAM_INFO
	.align		4
.L_187:
        /*0068*/ 	.byte	0x04, 0x17
        /*006a*/ 	.short	(.L_189 - .L_188)
.L_188:
        /*006c*/ 	.word	0x00000000
        /*0070*/ 	.short	0x0008
        /*0072*/ 	.short	0x0040
        /*0074*/ 	.byte	0x00, 0xf5, 0x21, 0x00


	//----- nvinfo : EIATTR_KPARAM_INFO
	.align		4
.L_189:
        /*0078*/ 	.byte	0x04, 0x17
        /*007a*/ 	.short	(.L_191 - .L_190)
.L_190:
        /*007c*/ 	.word	0x00000000
        /*0080*/ 	.short	0x0007
        /*0082*/ 	.short	0x0038
        /*0084*/ 	.byte	0x00, 0xf5, 0x21, 0x00


	//----- nvinfo : EIATTR_KPARAM_INFO
	.align		4
.L_191:
        /*0088*/ 	.byte	0x04, 0x17
        /*008a*/ 	.short	(.L_193 - .L_192)
.L_192:
        /*008c*/ 	.word	0x00000000
        /*0090*/ 	.short	0x0006
        /*0092*/ 	.short	0x0030
        /*0094*/ 	.byte	0x00, 0xf5, 0x21, 0x00


	//----- nvinfo : EIATTR_KPARAM_INFO
	.align		4
.L_193:
        /*0098*/ 	.byte	0x04, 0x17
        /*009a*/ 	.short	(.L_195 - .L_194)
.L_194:
        /*009c*/ 	.word	0x00000000
        /*00a0*/ 	.short	0x0005
        /*00a2*/ 	.short	0x0028
        /*00a4*/ 	.byte	0x00, 0xf5, 0x21, 0x00


	//----- nvinfo : EIATTR_KPARAM_INFO
	.align		4
.L_195:
        /*00a8*/ 	.byte	0x04, 0x17
        /*00aa*/ 	.short	(.L_197 - .L_196)
.L_196:
        /*00ac*/ 	.word	0x00000000
        /*00b0*/ 	.short	0x0004
        /*00b2*/ 	.short	0x0020
        /*00b4*/ 	.byte	0x00, 0xf5, 0x21, 0x00


	//----- nvinfo : EIATTR_KPARAM_INFO
	.align		4
.L_197:
        /*00b8*/ 	.byte	0x04, 0x17
        /*00ba*/ 	.short	(.L_199 - .L_198)
.L_198:
        /*00bc*/ 	.word	0x00000000
        /*00c0*/ 	.short	0x0003
        /*00c2*/ 	.short	0x0018
        /*00c4*/ 	.byte	0x00, 0xf5, 0x21, 0x00


	//----- nvinfo : EIATTR_KPARAM_INFO
	.align		4
.L_199:
        /*00c8*/ 	.byte	0x04, 0x17
        /*00ca*/ 	.short	(.L_201 - .L_200)
.L_200:
        /*00cc*/ 	.word	0x00000000
        /*00d0*/ 	.short	0x0002
        /*00d2*/ 	.short	0x0010
        /*00d4*/ 	.byte	0x00, 0xf5, 0x21, 0x00


	//----- nvinfo : EIATTR_KPARAM_INFO
	.align		4
.L_201:
        /*00d8*/ 	.byte	0x04, 0x17
        /*00da*/ 	.short	(.L_203 - .L_202)
.L_202:
        /*00dc*/ 	.word	0x00000000
        /*00e0*/ 	.short	0x0001
        /*00e2*/ 	.short	0x0008
        /*00e4*/ 	.byte	0x00, 0xf5, 0x21, 0x00


	//----- nvinfo : EIATTR_KPARAM_INFO
	.align		4
.L_203:
        /*00e8*/ 	.byte	0x04, 0x17
        /*00ea*/ 	.short	(.L_205 - .L_204)
.L_204:
        /*00ec*/ 	.word	0x00000000
        /*00f0*/ 	.short	0x0000
        /*00f2*/ 	.short	0x0000
        /*00f4*/ 	.byte	0x00, 0xf5, 0x21, 0x00


	//----- nvinfo : EIATTR_SPARSE_MMA_MASK
	.align		4
.L_205:
        /*00f8*/ 	.byte	0x03, 0x50
        /*00fa*/ 	.short	0x0000


	//----- nvinfo : EIATTR_MAXREG_COUNT
	.align		4
        /*00fc*/ 	.byte	0x03, 0x1b
        /*00fe*/ 	.short	0x00ff


	//----- nvinfo : EIATTR_MERCURY_ISA_VERSION
	.align		4
        /*0100*/ 	.byte	0x03, 0x5f
        /*0102*/ 	.short	0x0101


	//----- nvinfo : EIATTR_VRC_CTA_INIT_COUNT
	.align		4
        /*0104*/ 	.byte	0x02, 0x4a
	.zero		1
	.zero		1


	//----- nvinfo : EIATTR_EXIT_INSTR_OFFSETS
	.align		4
        /*0108*/ 	.byte	0x04, 0x1c
        /*010a*/ 	.short	(.L_207 - .L_206)


	//   ....[0]....
.L_206:
        /*010c*/ 	.word	0x00000340


	//----- nvinfo : EIATTR_CBANK_PARAM_SIZE
	.align		4
.L_207:
        /*0110*/ 	.byte	0x03, 0x19
        /*0112*/ 	.short	0x0060


	//----- nvinfo : EIATTR_PARAM_CBANK
	.align		4
        /*0114*/ 	.byte	0x04, 0x0a
        /*0116*/ 	.short	(.L_209 - .L_208)
	.align		4
.L_208:
        /*0118*/ 	.word	index@(.nv.constant0._Z15lint2d_bell_gpuPfS_S_S_S_S_S_PiS0_iiiiii)
        /*011c*/ 	.short	0x0380
        /*011e*/ 	.short	0x0060


	//----- nvinfo : EIATTR_SW_WAR
	.align		4
.L_209:
        /*0120*/ 	.byte	0x04, 0x36
        /*0122*/ 	.short	(.L_211 - .L_210)
.L_210:
        /*0124*/ 	.word	0x00000008
.L_211:


//--------------------- .nv.callgraph             --------------------------
	.section	.nv.callgraph,"",@"SHT_CUDA_CALLGRAPH"
	.align	4
	.sectionentsize	8
	.align		4
        /*0000*/ 	.word	0x00000000
	.align		4
        /*0004*/ 	.word	0xffffffff
	.align		4
        /*0008*/ 	.word	0x00000000
	.align		4
        /*000c*/ 	.word	0xfffffffe
	.align		4
        /*0010*/ 	.word	0x00000000
	.align		4
        /*0014*/ 	.word	0xfffffffd
	.align		4
        /*0018*/ 	.word	0x00000000
	.align		4
        /*001c*/ 	.word	0xfffffffc


//--------------------- .text._Z12spongeKernelPfiiii --------------------------
	.section	.text._Z12spongeKernelPfiiii,"ax",@progbits
	.align	128
        .global         _Z12spongeKernelPfiiii
        .type           _Z12spongeKernelPfiiii,@function
        .size           _Z12spongeKernelPfiiii,(.L_x_49 - _Z12spongeKernelPfiiii)
        .other          _Z12spongeKernelPfiiii,@"STO_CUDA_ENTRY STV_DEFAULT"
_Z12spongeKernelPfiiii:
.text._Z12spongeKernelPfiiii:
[----:B------:R-:W-:Y:S01]  /*0000*/  LDC R1, c[0x0][0x37c] ;  /* 0x0000df00ff017b82 */ /* 0x000fe20000000800 */
[----:B------:R-:W0:Y:S07]  /*0010*/  S2R R19, SR_TID.Y ;  /* 0x0000000000137919 */ /* 0x000e2e0000002200 */
[----:B------:R-:W1:Y:S01]  /*0020*/  LDC R3, c[0x0][0x360] ;  /* 0x0000d800ff037b82 */ /* 0x000e620000000800 */
[----:B------:R-:W2:Y:S01]  /*0030*/  LDCU.64 UR8, c[0x0][0x388] ;  /* 0x00007100ff0877ac */ /* 0x000ea20008000a00 */
[----:B------:R-:W1:Y:S01]  /*0040*/  S2R R18, SR_TID.X ;  /* 0x0000000000127919 */ /* 0x000e620000002100 */
[----:B------:R-:W3:Y:S01]  /*0050*/  LDCU UR7, c[0x0][0x390] ;  /* 0x00007200ff0777ac */ /* 0x000ee20008000800 */
[----:B------:R-:W4:Y:S04]  /*0060*/  S2R R2, SR_TID.Z ;  /* 0x0000000000027919 */ /* 0x000f280000002300 */
[----:B------:R-:W0:Y:S08]  /*0070*/  S2UR UR5, SR_CTAID.Y ;  /* 0x00000000000579c3 */ /* 0x000e300000002600 */
[----:B------:R-:W0:Y:S08]  /*0080*/  LDC R0, c[0x0][0x364] ;  /* 0x0000d900ff007b82 */ /* 0x000e300000000800 */
[----:B------:R-:W1:Y:S08]  /*0090*/  S2UR UR4, SR_CTAID.X ;  /* 0x00000000000479c3 */ /* 0x000e700000002500 */
[----:B------:R-:W4:Y:S08]  /*00a0*/  S2UR UR6, SR_CTAID.Z ;  /* 0x00000000000679c3 */ /* 0x000f300000002700 */
[----:B------:R-:W4:Y:S01]  /*00b0*/  LDC R5, c[0x0][0x368] ;  /* 0x0000da00ff057b82 */ /* 0x000f220000000800 */
[----:B0-----:R-:W-:-:S05]  /*00c0*/  IMAD R19, R0, UR5, R19 ;  /* 0x0000000500137c24 */ /* 0x001fca000f8e0213 */
[----:B--2---:R-:W-:Y:S01]  /*00d0*/  ISETP.GE.AND P0, PT, R19, UR9, PT ;  /* 0x0000000913007c0c */ /* 0x004fe2000bf06270 */
[----:B-1----:R-:W-:-:S05]  /*00e0*/  IMAD R18, R3, UR4, R18 ;  /* 0x0000000403127c24 */ /* 0x002fca000f8e0212 */
[----:B------:R-:W-:Y:S01]  /*00f0*/  ISETP.GE.OR P0, PT, R18, UR8, P0 ;  /* 0x0000000812007c0c */ /* 0x000fe20008706670 */
[----:B----4-:R-:W-:-:S05]  /*0100*/  IMAD R0, R5, UR6, R2 ;  /* 0x0000000605007c24 */ /* 0x010fca000f8e0202 */
[----:B---3--:R-:W-:-:S13]  /*0110*/  ISETP.GE.OR P0, PT, R0, UR7, P0 ;  /* 0x0000000700007c0c */ /* 0x008fda0008706670 */
[----:B------:R-:W-:Y:S05]  /*0120*/  @P0 EXIT ;  /* 0x000000000000094d */ /* 0x000fea0003800000 */
[----:B------:R-:W0:Y:S01]  /*0130*/  LDCU UR6, c[0x0][0x394] ;  /* 0x00007280ff0677ac */ /* 0x000e220008000800 */
[----:B------:R-:W1:Y:S01]  /*0140*/  LDC.64 R4, c[0x0][0x380] ;  /* 0x0000e000ff047b82 */ /* 0x000e620000000a00 */
[----:B------:R-:W-:Y:S01]  /*0150*/  VIMNMX R2, PT, PT, R18, R19, PT ;  /* 0x0000001312027248 */ /* 0x000fe20003fe0100 */
[----:B------:R-:W-:Y:S01]  /*0160*/  IMAD R3, R19, UR7, R0 ;  /* 0x0000000713037c24 */ /* 0x000fe2000f8e0200 */
[----:B------:R-:W2:Y:S01]  /*0170*/  LDCU.64 UR4, c[0x0][0x358] ;  /* 0x00006b00ff0477ac */ /* 0x000ea20008000a00 */
[----:B------:R-:W-:Y:S02]  /*0180*/  BSSY.RECONVERGENT B0, `(.L_x_0) ;  /* 0x000005f000007945 */ /* 0x000fe40003800200 */
[----:B------:R-:W-:Y:S01]  /*0190*/  IMAD R3, R3, UR8, R18 ;  /* 0x0000000803037c24 */ /* 0x000fe2000f8e0212 */
[----:B0-----:R-:W-:-:S03]  /*01a0*/  ISETP.GE.AND P0, PT, R2, UR6, PT ;  /* 0x0000000602007c0c */ /* 0x001fc6000bf06270 */
[----:B-1----:R-:W-:-:S10]  /*01b0*/  IMAD.WIDE R4, R3, 0x4, R4 ;  /* 0x0000000403047825 */ /* 0x002fd400078e0204 */
[----:B--2---:R-:W-:Y:S05]  /*01c0*/  @P0 BRA `(.L_x_1) ;  /* 0x0000000400680947 */ /* 0x004fea0003800000 */
[----:B------:R-:W0:Y:S01]  /*01d0*/  I2F.F64 R6, UR6 ;  /* 0x0000000600067d12 */ /* 0x000e220008201c00 */
[----:B------:R-:W-:Y:S01]  /*01e0*/  IMAD.MOV.U32 R8, RZ, RZ, 0x1 ;  /* 0x00000001ff087424 */ /* 0x000fe200078e00ff */
[----:B------:R-:W-:Y:S01]  /*01f0*/  IADD3 R14, PT, PT, -R18, UR6, RZ ;  /* 0x00000006120e7c10 */ /* 0x000fe2000fffe1ff */
[----:B------:R-:W-:Y:S01]  /*0200*/  UMOV UR8, 0xa0000000 ;  /* 0xa000000000087882 */ /* 0x000fe20000000000 */
[----:B------:R-:W-:Y:S01]  /*0210*/  UMOV UR9, 0x3fbaf8e8 ;  /* 0x3fbaf8e800097882 */ /* 0x000fe20000000000 */
[----:B------:R-:W-:Y:S03]  /*0220*/  BSSY.RECONVERGENT B1, `(.L_x_2) ;  /* 0x0000013000017945 */ /* 0x000fe60003800200 */
[----:B------:R-:W1:Y:S08]  /*0230*/  I2F.F64 R2, R14 ;  /* 0x0000000e00027312 */ /* 0x000e700000201c00 */
[----:B0-----:R-:W0:Y:S01]  /*0240*/  MUFU.RCP64H R9, R7 ;  /* 0x0000000700097308 */ /* 0x001e220000001800 */
[----:B-1----:R-:W-:-:S02]  /*0250*/  DADD R2, R2, -1 ;  /* 0xbff0000002027429 */ /* 0x002fc40000000000 */
[----:B0-----:R-:W-:-:S08]  /*0260*/  DFMA R10, -R6, R8, 1 ;  /* 0x3ff00000060a742b */ /* 0x001fd00000000108 */
[----:B------:R-:W-:-:S08]  /*0270*/  DFMA R10, R10, R10, R10 ;  /* 0x0000000a0a0a722b */ /* 0x000fd0000000000a */
[----:B------:R-:W-:Y:S02]  /*0280*/  DFMA R10, R8, R10, R8 ;  /* 0x0000000a080a722b */ /* 0x000fe40000000008 */
[----:B------:R-:W-:-:S06]  /*0290*/  DMUL R8, R2, -UR8 ;  /* 0x8000000802087c28 */ /* 0x000fcc0008000000 */
[----:B------:R-:W-:-:S04]  /*02a0*/  DFMA R12, -R6, R10, 1 ;  /* 0x3ff00000060c742b */ /* 0x000fc8000000010a */
[----:B------:R-:W-:-:S04]  /*02b0*/  FSETP.GEU.AND P1, PT, |R9|, 6.5827683646048100446e-37, PT ;  /* 0x036000000900780b */ /* 0x000fc80003f2e200 */
[----:B------:R-:W-:-:S08]  /*02c0*/  DFMA R12, R10, R12, R10 ;  /* 0x0000000c0a0c722b */ /* 0x000fd0000000000a */
[----:B------:R-:W-:-:S08]  /*02d0*/  DMUL R2, R8, R12 ;  /* 0x0000000c08027228 */ /* 0x000fd00000000000 */
[----:B------:R-:W-:-:S08]  /*02e0*/  DFMA R10, -R6, R2, R8 ;  /* 0x00000002060a722b */ /* 0x000fd00000000108 */
[----:B------:R-:W-:-:S10]  /*02f0*/  DFMA R2, R12, R10, R2 ;  /* 0x0000000a0c02722b */ /* 0x000fd40000000002 */
[----:B------:R-:W-:-:S05]  /*0300*/  FFMA R10, RZ, R7, R3 ;  /* 0x00000007ff0a7223 */ /* 0x000fca0000000003 */
[----:B------:R-:W-:-:S13]  /*0310*/  FSETP.GT.AND P0, PT, |R10|, 1.469367938527859385e-39, PT ;  /* 0x001000000a00780b */ /* 0x000fda0003f04200 */
[----:B------:R-:W-:Y:S05]  /*0320*/  @P0 BRA P1, `(.L_x_3) ;  /* 0x0000000000080947 */ /* 0x000fea0000800000 */
[----:B------:R-:W-:-:S07]  /*0330*/  MOV R20, 0x350 ;  /* 0x0000035000147802 */ /* 0x000fce0000000f00 */
[----:B------:R-:W-:Y:S05]  /*0340*/  CALL.REL.NOINC `($__internal_0_$__cuda_sm20_div_rn_f64_full) ;  /* 0x0000000800a07944 */ /* 0x000fea0003c00000 */
.L_x_3:
[----:B------:R-:W-:Y:S05]  /*0350*/  BSYNC.RECONVERGENT B1 ;  /* 0x0000000000017941 */ /* 0x000fea0003800200 */
.L_x_2:
[----:B------:R-:W2:Y:S01]  /*0360*/  LDG.E R8, desc[UR4][R4.64] ;  /* 0x0000000404087981 */ /* 0x000ea2000c1e1900 */
[----:B------:R-:W-:Y:S01]  /*0370*/  IMAD.MOV.U32 R6, RZ, RZ, 0x652b82fe ;  /* 0x652b82feff067424 */ /* 0x000fe200078e00ff */
[----:B------:R-:W-:Y:S01]  /*0380*/  UMOV UR8, 0xfefa39ef ;  /* 0xfefa39ef00087882 */ /* 0x000fe20000000000 */
[----:B------:R-:W-:Y:S01]  /*0390*/  IMAD.MOV.U32 R7, RZ, RZ, 0x3ff71547 ;  /* 0x3ff71547ff077424 */ /* 0x000fe200078e00ff */
[----:B------:R-:W-:Y:S01]  /*03a0*/  UMOV UR9, 0x3fe62e42 ;  /* 0x3fe62e4200097882 */ /* 0x000fe20000000000 */
[----:B------:R-:W-:Y:S01]  /*03b0*/  DADD R14, -RZ, -|R2| ;  /* 0x00000000ff0e7229 */ /* 0x000fe20000000d02 */
[----:B------:R-:W-:Y:S03]  /*03c0*/  BSSY.RECONVERGENT B1, `(.L_x_4) ;  /* 0x0000037000017945 */ /* 0x000fe60003800200 */
[----:B------:R-:W-:-:S06]  /*03d0*/  DFMA R6, |R2|, -R6, 6.75539944105574400000e+15 ;  /* 0x433800000206742b */ /* 0x000fcc0000000a06 */
[----:B------:R-:W-:Y:S02]  /*03e0*/  FSETP.GEU.AND P0, PT, |R15|, 4.1917929649353027344, PT ;  /* 0x4086232b0f00780b */ /* 0x000fe40003f0e200 */
[----:B------:R-:W-:-:S08]  /*03f0*/  DADD R10, R6, -6.75539944105574400000e+15 ;  /* 0xc3380000060a7429 */ /* 0x000fd00000000000 */
[----:B------:R-:W-:Y:S01]  /*0400*/  DFMA R12, R10, -UR8, -|R2| ;  /* 0x800000080a0c7c2b */ /* 0x000fe20008000c02 */
[----:B------:R-:W-:Y:S01]  /*0410*/  UMOV UR8, 0x3b39803f ;  /* 0x3b39803f00087882 */ /* 0x000fe20000000000 */
[----:B------:R-:W-:-:S06]  /*0420*/  UMOV UR9, 0x3c7abc9e ;  /* 0x3c7abc9e00097882 */ /* 0x000fcc0000000000 */
[----:B------:R-:W-:Y:S01]  /*0430*/  DFMA R10, R10, -UR8, R12 ;  /* 0x800000080a0a7c2b */ /* 0x000fe2000800000c */
[----:B------:R-:W-:Y:S01]  /*0440*/  UMOV UR8, 0x69ce2bdf ;  /* 0x69ce2bdf00087882 */ /* 0x000fe20000000000 */
[----:B------:R-:W-:Y:S01]  /*0450*/  IMAD.MOV.U32 R12, RZ, RZ, -0x35dec16 ;  /* 0xfca213eaff0c7424 */ /* 0x000fe200078e00ff */
[----:B------:R-:W-:Y:S01]  /*0460*/  UMOV UR9, 0x3e5ade15 ;  /* 0x3e5ade1500097882 */ /* 0x000fe20000000000 */
[----:B------:R-:W-:-:S06]  /*0470*/  IMAD.MOV.U32 R13, RZ, RZ, 0x3e928af3 ;  /* 0x3e928af3ff0d7424 */ /* 0x000fcc00078e00ff */
[----:B------:R-:W-:Y:S01]  /*0480*/  DFMA R12, R10, UR8, R12 ;  /* 0x000000080a0c7c2b */ /* 0x000fe2000800000c */
[----:B------:R-:W-:Y:S01]  /*0490*/  UMOV UR8, 0x62401315 ;  /* 0x6240131500087882 */ /* 0x000fe20000000000 */
[----:B------:R-:W-:-:S06]  /*04a0*/  UMOV UR9, 0x3ec71dee ;  /* 0x3ec71dee00097882 */ /* 0x000fcc0000000000 */
[----:B------:R-:W-:Y:S01]  /*04b0*/  DFMA R12, R10, R12, UR8 ;  /* 0x000000080a0c7e2b */ /* 0x000fe2000800000c */
        /* <DEDUP_REMOVED lines=20> */
[----:B------:R-:W-:-:S08]  /*0600*/  DFMA R12, R10, R12, UR8 ;  /* 0x000000080a0c7e2b */ /* 0x000fd0000800000c */
[----:B------:R-:W-:-:S08]  /*0610*/  DFMA R12, R10, R12, 1 ;  /* 0x3ff000000a0c742b */ /* 0x000fd0000000000c */
[----:B------:R-:W-:-:S10]  /*0620*/  DFMA R10, R10, R12, 1 ;  /* 0x3ff000000a0a742b */ /* 0x000fd4000000000c */
[----:B------:R-:W-:Y:S02]  /*0630*/  IMAD R13, R6, 0x100000, R11 ;  /* 0x00100000060d7824 */ /* 0x000fe400078e020b */
[----:B------:R-:W-:Y:S01]  /*0640*/  IMAD.MOV.U32 R12, RZ, RZ, R10 ;  /* 0x000000ffff0c7224 */ /* 0x000fe200078e000a */
[----:B--2---:R-:W0:Y:S01]  /*0650*/  F2F.F64.F32 R8, R8 ;  /* 0x0000000800087310 */ /* 0x004e220000201800 */
[----:B------:R-:W-:Y:S05]  /*0660*/  @!P0 BRA `(.L_x_5) ;  /* 0x0000000000308947 */ /* 0x000fea0003800000 */
[----:B------:R-:W-:Y:S01]  /*0670*/  FSETP.GEU.AND P1, PT, |R15|, 4.2275390625, PT ;  /* 0x408748000f00780b */ /* 0x000fe20003f2e200 */
[C---:B------:R-:W-:Y:S02]  /*0680*/  DADD R12, -|R2|.reuse, +INF ;  /* 0x7ff00000020c7429 */ /* 0x040fe40000000300 */
[----:B------:R-:W-:-:S08]  /*0690*/  DSETP.NE.AND P0, PT, R2, RZ, PT ;  /* 0x000000ff0200722a */ /* 0x000fd00003f05000 */
[----:B------:R-:W-:Y:S02]  /*06a0*/  FSEL R12, R12, RZ, !P0 ;  /* 0x000000ff0c0c7208 */ /* 0x000fe40004000000 */
[----:B------:R-:W-:Y:S02]  /*06b0*/  @!P1 LEA.HI R7, R6, R6, RZ, 0x1 ;  /* 0x0000000606079211 */ /* 0x000fe400078f08ff */
[----:B------:R-:W-:Y:S02]  /*06c0*/  FSEL R13, R13, RZ, !P0 ;  /* 0x000000ff0d0d7208 */ /* 0x000fe40004000000 */
[----:B------:R-:W-:-:S05]  /*06d0*/  @!P1 SHF.R.S32.HI R7, RZ, 0x1, R7 ;  /* 0x00000001ff079819 */ /* 0x000fca0000011407 */
[----:B------:R-:W-:Y:S02]  /*06e0*/  @!P1 IMAD.IADD R2, R6, 0x1, -R7 ;  /* 0x0000000106029824 */ /* 0x000fe400078e0a07 */
[----:B------:R-:W-:-:S03]  /*06f0*/  @!P1 IMAD R11, R7, 0x100000, R11 ;  /* 0x00100000070b9824 */ /* 0x000fc600078e020b */
[----:B------:R-:W-:Y:S01]  /*0700*/  @!P1 LEA R3, R2, 0x3ff00000, 0x14 ;  /* 0x3ff0000002039811 */ /* 0x000fe200078ea0ff */
[----:B------:R-:W-:-:S06]  /*0710*/  @!P1 IMAD.MOV.U32 R2, RZ, RZ, RZ ;  /* 0x000000ffff029224 */ /* 0x000fcc00078e00ff */
[----:B------:R-:W-:-:S11]  /*0720*/  @!P1 DMUL R12, R10, R2 ;  /* 0x000000020a0c9228 */ /* 0x000fd60000000000 */
.L_x_5:
[----:B------:R-:W-:Y:S05]  /*0730*/  BSYNC.RECONVERGENT B1 ;  /* 0x0000000000017941 */ /* 0x000fea0003800200 */
.L_x_4:
[----:B0-----:R-:W-:-:S10]  /*0740*/  DMUL R8, R8, R12 ;  /* 0x0000000c08087228 */ /* 0x001fd40000000000 */
[----:B------:R-:W0:Y:S02]  /*0750*/  F2F.F32.F64 R9, R8 ;  /* 0x0000000800097310 */ /* 0x000e240000301000 */
[----:B0-----:R0:W-:Y:S02]  /*0760*/  STG.E desc[UR4][R4.64], R9 ;  /* 0x0000000904007986 */ /* 0x0011e4000c101904 */
.L_x_1:
[----:B------:R-:W-:Y:S05]  /*0770*/  BSYNC.RECONVERGENT B0 ;  /* 0x0000000000007941 */ /* 0x000fea0003800200 */
.L_x_0:
[----:B------:R-:W1:Y:S01]  /*0780*/  LDC.64 R14, c[0x0][0x390] ;  /* 0x0000e400ff0e7b82 */ /* 0x000e620000000a00 */
[----:B------:R-:W1:Y:S02]  /*0790*/  LDCU.64 UR8, c[0x0][0x388] ;  /* 0x00007100ff0877ac */ /* 0x000e640008000a00 */
[C---:B-1----:R-:W-:Y:S01]  /*07a0*/  IADD3 R2, PT, PT, -R15.reuse, UR9, RZ ;  /* 0x000000090f027c10 */ /* 0x042fe2000fffe1ff */
[----:B------:R-:W-:Y:S01]  /*07b0*/  IMAD.IADD R7, R14, 0x1, -R15 ;  /* 0x000000010e077824 */ /* 0x000fe200078e0a0f */
[----:B------:R-:W-:Y:S02]  /*07c0*/  IADD3 R3, PT, PT, -R15, UR8, RZ ;  /* 0x000000080f037c10 */ /* 0x000fe4000fffe1ff */
[----:B------:R-:W-:Y:S02]  /*07d0*/  ISETP.GT.AND P0, PT, R19, R2, PT ;  /* 0x000000021300720c */ /* 0x000fe40003f04270 */
[----:B------:R-:W-:Y:S02]  /*07e0*/  ISETP.LE.AND P1, PT, R0, R7, PT ;  /* 0x000000070000720c */ /* 0x000fe40003f23270 */
[----:B------:R-:W-:-:S13]  /*07f0*/  ISETP.LE.AND P0, PT, R18, R3, !P0 ;  /* 0x000000031200720c */ /* 0x000fda0004703270 */
[----:B------:R-:W-:Y:S05]  /*0800*/  @P0 EXIT P1 ;  /* 0x000000000000094d */ /* 0x000fea0000800000 */
[----:B------:R-:W0:Y:S01]  /*0810*/  I2F.F64 R6, R15 ;  /* 0x0000000f00067312 */ /* 0x000e220000201c00 */
[----:B------:R-:W-:Y:S01]  /*0820*/  IMAD.MOV.U32 R8, RZ, RZ, 0x1 ;  /* 0x00000001ff087424 */ /* 0x000fe200078e00ff */
[----:B------:R-:W-:Y:S01]  /*0830*/  IADD3 R18, PT, PT, R15, -UR8, R18 ;  /* 0x800000080f127c10 */ /* 0x000fe2000fffe012 */
        /* <DEDUP_REMOVED lines=21> */
.L_x_7:
[----:B------:R-:W-:Y:S05]  /*0990*/  BSYNC.RECONVERGENT B0 ;  /* 0x0000000000007941 */ /* 0x000fea0003800200 */
.L_x_6:
        /* <DEDUP_REMOVED lines=47> */
[----:B--2---:R0:W1:Y:S01]  /*0c90*/  F2F.F64.F32 R10, R0 ;  /* 0x00000000000a7310 */ /* 0x0040620000201800 */
[----:B------:R-:W-:Y:S05]  /*0ca0*/  @!P0 BRA `(.L_x_9) ;  /* 0x0000000000348947 */ /* 0x000fea0003800000 */
[----:B------:R-:W-:Y:S01]  /*0cb0*/  FSETP.GEU.AND P1, PT, |R15|, 4.2275390625, PT ;  /* 0x408748000f00780b */ /* 0x000fe20003f2e200 */
[C---:B------:R-:W-:Y:S02]  /*0cc0*/  DADD R8, -|R2|.reuse, +INF ;  /* 0x7ff0000002087429 */ /* 0x040fe40000000300 */
[----:B------:R-:W-:-:S08]  /*0cd0*/  DSETP.NE.AND P0, PT, R2, RZ, PT ;  /* 0x000000ff0200722a */ /* 0x000fd00003f05000 */
[----:B------:R-:W-:Y:S02]  /*0ce0*/  FSEL R8, R8, RZ, !P0 ;  /* 0x000000ff08087208 */ /* 0x000fe40004000000 */
[----:B0-----:R-:W-:Y:S01]  /*0cf0*/  @!P1 LEA.HI R0, R6, R6, RZ, 0x1 ;  /* 0x0000000606009211 */ /* 0x001fe200078f08ff */
[----:B------:R-:W-:Y:S01]  /*0d00*/  @!P1 IMAD.MOV.U32 R2, RZ, RZ, R12 ;  /* 0x000000ffff029224 */ /* 0x000fe200078e000c */
[----:B------:R-:W-:Y:S02]  /*0d10*/  FSEL R9, R9, RZ, !P0 ;  /* 0x000000ff09097208 */ /* 0x000fe40004000000 */
[----:B------:R-:W-:-:S05]  /*0d20*/  @!P1 SHF.R.S32.HI R3, RZ, 0x1, R0 ;  /* 0x00000001ff039819 */ /* 0x000fca0000011400 */
[----:B------:R-:W-:Y:S02]  /*0d30*/  @!P1 IMAD.IADD R6, R6, 0x1, -R3 ;  /* 0x0000000106069824 */ /* 0x000fe400078e0a03 */
[----:B------:R-:W-:-:S03]  /*0d40*/  @!P1 IMAD R3, R3, 0x100000, R13 ;  /* 0x0010000003039824 */ /* 0x000fc600078e020d */
[----:B------:R-:W-:Y:S01]  /*0d50*/  @!P1 LEA R7, R6, 0x3ff00000, 0x14 ;  /* 0x3ff0000006079811 */ /* 0x000fe200078ea0ff */
[----:B------:R-:W-:-:S06]  /*0d60*/  @!P1 IMAD.MOV.U32 R6, RZ, RZ, RZ ;  /* 0x000000ffff069224 */ /* 0x000fcc00078e00ff */
[----:B------:R-:W-:-:S11]  /*0d70*/  @!P1 DMUL R8, R2, R6 ;  /* 0x0000000602089228 */ /* 0x000fd60000000000 */
.L_x_9:
[----:B------:R-:W-:Y:S05]  /*0d80*/  BSYNC.RECONVERGENT B0 ;  /* 0x0000000000007941 */ /* 0x000fea0003800200 */
.L_x_8:
[----:B-1----:R-:W-:-:S10]  /*0d90*/  DMUL R10, R10, R8 ;  /* 0x000000080a0a7228 */ /* 0x002fd40000000000 */
[----:B------:R-:W1:Y:S02]  /*0da0*/  F2F.F32.F64 R11, R10 ;  /* 0x0000000a000b7310 */ /* 0x000e640000301000 */
[----:B-1----:R-:W-:Y:S01]  /*0db0*/  STG.E desc[UR4][R4.64], R11 ;  /* 0x0000000b04007986 */ /* 0x002fe2000c101904 */
[----:B------:R-:W-:Y:S05]  /*0dc0*/  EXIT ;  /* 0x000000000000794d */ /* 0x000fea0003800000 */
        .weak           $__internal_0_$__cuda_sm20_div_rn_f64_full
        .type           $__internal_0_$__cuda_sm20_div_rn_f64_full,@function
        .size           $__internal_0_$__cuda_sm20_div_rn_f64_full,(.L_x_49 - $__internal_0_$__cuda_sm20_div_rn_f64_full)
$__internal_0_$__cuda_sm20_div_rn_f64_full:
[C---:B------:R-:W-:Y:S01]  /*0dd0*/  FSETP.GEU.AND P0, PT, |R7|.reuse, 1.469367938527859385e-39, PT ;  /* 0x001000000700780b */ /* 0x040fe20003f0e200 */
[----:B------:R-:W-:Y:S01]  /*0de0*/  IMAD.MOV.U32 R12, RZ, RZ, 0x1 ;  /* 0x00000001ff0c7424 */ /* 0x000fe200078e00ff */
[----:B------:R-:W-:Y:S01]  /*0df0*/  LOP3.LUT R2, R7, 0x800fffff, RZ, 0xc0, !PT ;  /* 0x800fffff07027812 */ /* 0x000fe200078ec0ff */
[----:B------:R-:W-:Y:S01]  /*0e00*/  IMAD.MOV.U32 R22, RZ, RZ, 0x1ca00000 ;  /* 0x1ca00000ff167424 */ /* 0x000fe200078e00ff */
[C---:B------:R-:W-:Y:S01]  /*0e10*/  FSETP.GEU.AND P2, PT, |R9|.reuse, 1.469367938527859385e-39, PT ;  /* 0x001000000900780b */ /* 0x040fe20003f4e200 */
[----:B------:R-:W-:Y:S01]  /*0e20*/  BSSY.RECONVERGENT B2, `(.L_x_10) ;  /* 0x0000052000027945 */ /* 0x000fe20003800200 */
[----:B------:R-:W-:Y:S01]  /*0e30*/  LOP3.LUT R3, R2, 0x3ff00000, RZ, 0xfc, !PT ;  /* 0x3ff0000002037812 */ /* 0x000fe200078efcff */
[----:B------:R-:W-:Y:S01]  /*0e40*/  IMAD.MOV.U32 R2, RZ, RZ, R6 ;  /* 0x000000ffff027224 */ /* 0x000fe200078e0006 */
[----:B------:R-:W-:Y:S02]  /*0e50*/  LOP3.LUT R21, R9, 0x7ff00000, RZ, 0xc0, !PT ;  /* 0x7ff0000009157812 */ /* 0x000fe400078ec0ff */
[----:B------:R-:W-:-:S03]  /*0e60*/  LOP3.LUT R24, R7, 0x7ff00000, RZ, 0xc0, !PT ;  /* 0x7ff0000007187812 */ /* 0x000fc600078ec0ff */
[----:B------:R-:W-:Y:S01]  /*0e70*/  @!P0 DMUL R2, R6, 8.98846567431157953865e+307 ;  /* 0x7fe0000006028828 */ /* 0x000fe20000000000 */
[----:B------:R-:W-:Y:S01]  /*0e80*/  ISETP.GE.U32.AND P1, PT, R21, R24, PT ;  /* 0x000000181500720c */ /* 0x000fe20003f26070 */
[----:B------:R-:W-:Y:S02]  /*0e90*/  IMAD.MOV.U32 R23, RZ, RZ, R21 ;  /* 0x000000ffff177224 */ /* 0x000fe400078e0015 */
[----:B------:R-:W-:Y:S02]  /*0ea0*/  @!P2 LOP3.LUT R14, R7, 0x7ff00000, RZ, 0xc0, !PT ;  /* 0x7ff00000070ea812 */ /* 0x000fe400078ec0ff */
[----:B------:R-:W0:Y:S02]  /*0eb0*/  MUFU.RCP64H R13, R3 ;  /* 0x00000003000d7308 */ /* 0x000e240000001800 */
[----:B------:R-:W-:Y:S02]  /*0ec0*/  @!P2 ISETP.GE.U32.AND P3, PT, R21, R14, PT ;  /* 0x0000000e1500a20c */ /* 0x000fe40003f66070 */
[----:B------:R-:W-:-:S02]  /*0ed0*/  @!P0 LOP3.LUT R24, R3, 0x7ff00000, RZ, 0xc0, !PT ;  /* 0x7ff0000003188812 */ /* 0x000fc400078ec0ff */
[----:B------:R-:W-:-:S04]  /*0ee0*/  @!P2 SEL R15, R22, 0x63400000, !P3 ;  /* 0x63400000160fa807 */ /* 0x000fc80005800000 */
[----:B------:R-:W-:-:S04]  /*0ef0*/  @!P2 LOP3.LUT R16, R15, 0x80000000, R9, 0xf8, !PT ;  /* 0x800000000f10a812 */ /* 0x000fc800078ef809 */
[----:B------:R-:W-:Y:S01]  /*0f00*/  @!P2 LOP3.LUT R17, R16, 0x100000, RZ, 0xfc, !PT ;  /* 0x001000001011a812 */ /* 0x000fe200078efcff */
[----:B------:R-:W-:Y:S01]  /*0f10*/  @!P2 IMAD.MOV.U32 R16, RZ, RZ, RZ ;  /* 0x000000ffff10a224 */ /* 0x000fe200078e00ff */
[----:B0-----:R-:W-:-:S08]  /*0f20*/  DFMA R10, R12, -R2, 1 ;  /* 0x3ff000000c0a742b */ /* 0x001fd00000000802 */
[----:B------:R-:W-:-:S08]  /*0f30*/  DFMA R10, R10, R10, R10 ;  /* 0x0000000a0a0a722b */ /* 0x000fd0000000000a */
[----:B------:R-:W-:Y:S01]  /*0f40*/  DFMA R12, R12, R10, R12 ;  /* 0x0000000a0c0c722b */ /* 0x000fe2000000000c */
[----:B------:R-:W-:Y:S01]  /*0f50*/  SEL R11, R22, 0x63400000, !P1 ;  /* 0x63400000160b7807 */ /* 0x000fe20004800000 */
[----:B------:R-:W-:-:S03]  /*0f60*/  IMAD.MOV.U32 R10, RZ, RZ, R8 ;  /* 0x000000ffff0a7224 */ /* 0x000fc600078e0008 */
[----:B------:R-:W-:-:S03]  /*0f70*/  LOP3.LUT R11, R11, 0x800fffff, R9, 0xf8, !PT ;  /* 0x800fffff0b0b7812 */ /* 0x000fc600078ef809 */
[----:B------:R-:W-:-:S03]  /*0f80*/  DFMA R14, R12, -R2, 1 ;  /* 0x3ff000000c0e742b */ /* 0x000fc60000000802 */
[----:B------:R-:W-:-:S05]  /*0f90*/  @!P2 DFMA R10, R10, 2, -R16 ;  /* 0x400000000a0aa82b */ /* 0x000fca0000000810 */
[----:B------:R-:W-:-:S05]  /*0fa0*/  DFMA R14, R12, R14, R12 ;  /* 0x0000000e0c0e722b */ /* 0x000fca000000000c */
[----:B------:R-:W-:-:S03]  /*0fb0*/  @!P2 LOP3.LUT R23, R11, 0x7ff00000, RZ, 0xc0, !PT ;  /* 0x7ff000000b17a812 */ /* 0x000fc600078ec0ff */
[----:B------:R-:W-:Y:S02]  /*0fc0*/  DMUL R12, R14, R10 ;  /* 0x0000000a0e0c7228 */ /* 0x000fe40000000000 */
[----:B------:R-:W-:-:S05]  /*0fd0*/  VIADD R25, R23, 0xffffffff ;  /* 0xffffffff17197836 */ /* 0x000fca0000000000 */
[----:B------:R-:W-:Y:S01]  /*0fe0*/  ISETP.GT.U32.AND P0, PT, R25, 0x7feffffe, PT ;  /* 0x7feffffe1900780c */ /* 0x000fe20003f04070 */
[----:B------:R-:W-:Y:S01]  /*0ff0*/  VIADD R25, R24, 0xffffffff ;  /* 0xffffffff18197836 */ /* 0x000fe20000000000 */
[----:B------:R-:W-:-:S04]  /*1000*/  DFMA R16, R12, -R2, R10 ;  /* 0x800000020c10722b */ /* 0x000fc8000000000a */
[----:B------:R-:W-:-:S04]  /*1010*/  ISETP.GT.U32.OR P0, PT, R25, 0x7feffffe, P0 ;  /* 0x7feffffe1900780c */ /* 0x000fc80000704470 */
[----:B------:R-:W-:-:S09]  /*1020*/  DFMA R12, R14, R16, R12 ;  /* 0x000000100e0c722b */ /* 0x000fd2000000000c */
[----:B------:R-:W-:Y:S05]  /*1030*/  @P0 BRA `(.L_x_11) ;  /* 0x00000000006c0947 */ /* 0x000fea0003800000 */
[----:B------:R-:W-:Y:S01]  /*1040*/  LOP3.LUT R14, R7, 0x7ff00000, RZ, 0xc0, !PT ;  /* 0x7ff00000070e7812 */ /* 0x000fe200078ec0ff */
[----:B------:R-:W-:-:S03]  /*1050*/  IMAD.MOV.U32 R16, RZ, RZ, RZ ;  /* 0x000000ffff107224 */ /* 0x000fc600078e00ff */
[CC--:B------:R-:W-:Y:S02]  /*1060*/  VIADDMNMX R8, R21.reuse, -R14.reuse, 0xb9600000, !PT ;  /* 0xb960000015087446 */ /* 0x0c0fe4000780090e */
[----:B------:R-:W-:Y:S02]  /*1070*/  ISETP.GE.U32.AND P0, PT, R21, R14, PT ;  /* 0x0000000e1500720c */ /* 0x000fe40003f06070 */
[----:B------:R-:W-:Y:S02]  /*1080*/  VIMNMX R8, PT, PT, R8, 0x46a00000, PT ;  /* 0x46a0000008087848 */ /* 0x000fe40003fe0100 */
[----:B------:R-:W-:-:S05]  /*1090*/  SEL R9, R22, 0x63400000, !P0 ;  /* 0x6340000016097807 */ /* 0x000fca0004000000 */
[----:B------:R-:W-:-:S04]  /*10a0*/  IMAD.IADD R8, R8, 0x1, -R9 ;  /* 0x0000000108087824 */ /* 0x000fc800078e0a09 */
[----:B------:R-:W-:-:S06]  /*10b0*/  VIADD R17, R8, 0x7fe00000 ;  /* 0x7fe0000008117836 */ /* 0x000fcc0000000000 */
[----:B------:R-:W-:-:S10]  /*10c0*/  DMUL R14, R12, R16 ;  /* 0x000000100c0e7228 */ /* 0x000fd40000000000 */
[----:B------:R-:W-:-:S13]  /*10d0*/  FSETP.GTU.AND P0, PT, |R15|, 1.469367938527859385e-39, PT ;  /* 0x001000000f00780b */ /* 0x000fda0003f0c200 */
[----:B------:R-:W-:Y:S05]  /*10e0*/  @P0 BRA `(.L_x_12) ;  /* 0x0000000000940947 */ /* 0x000fea0003800000 */
[----:B------:R-:W-:Y:S01]  /*10f0*/  DFMA R2, R12, -R2, R10 ;  /* 0x800000020c02722b */ /* 0x000fe2000000000a */
[----:B------:R-:W-:-:S09]  /*1100*/  IMAD.MOV.U32 R16, RZ, RZ, RZ ;  /* 0x000000ffff107224 */ /* 0x000fd200078e00ff */
[C---:B------:R-:W-:Y:S02]  /*1110*/  FSETP.NEU.AND P0, PT, R3.reuse, RZ, PT ;  /* 0x000000ff0300720b */ /* 0x040fe40003f0d000 */
[----:B------:R-:W-:-:S04]  /*1120*/  LOP3.LUT R7, R3, 0x80000000, R7, 0x48, !PT ;  /* 0x8000000003077812 */ /* 0x000fc800078e4807 */
[----:B------:R-:W-:-:S07]  /*1130*/  LOP3.LUT R17, R7, R17, RZ, 0xfc, !PT ;  /* 0x0000001107117212 */ /* 0x000fce00078efcff */
[----:B------:R-:W-:Y:S05]  /*1140*/  @!P0 BRA `(.L_x_12) ;  /* 0x00000000007c8947 */ /* 0x000fea0003800000 */
[----:B------:R-:W-:Y:S02]  /*1150*/  IMAD.MOV R3, RZ, RZ, -R8 ;  /* 0x000000ffff037224 */ /* 0x000fe400078e0a08 */
[----:B------:R-:W-:-:S06]  /*1160*/  IMAD.MOV.U32 R2, RZ, RZ, RZ ;  /* 0x000000ffff027224 */ /* 0x000fcc00078e00ff */
[----:B------:R-:W-:Y:S02]  /*1170*/  DFMA R2, R14, -R2, R12 ;  /* 0x800000020e02722b */ /* 0x000fe4000000000c */
[----:B------:R-:W-:-:S04]  /*1180*/  DMUL.RP R12, R12, R16 ;  /* 0x000000100c0c7228 */ /* 0x000fc80000008000 */
[----:B------:R-:W-:-:S04]  /*1190*/  IADD3 R2, PT, PT, -R8, -0x43300000, RZ ;  /* 0xbcd0000008027810 */ /* 0x000fc80007ffe1ff */
[----:B------:R-:W-:Y:S02]  /*11a0*/  FSETP.NEU.AND P0, PT, |R3|, R2, PT ;  /* 0x000000020300720b */ /* 0x000fe40003f0d200 */
[----:B------:R-:W-:Y:S02]  /*11b0*/  LOP3.LUT R7, R13, R7, RZ, 0x3c, !PT ;  /* 0x000000070d077212 */ /* 0x000fe400078e3cff */
[----:B------:R-:W-:Y:S02]  /*11c0*/  FSEL R14, R12, R14, !P0 ;  /* 0x0000000e0c0e7208 */ /* 0x000fe40004000000 */
[----:B------:R-:W-:Y:S01]  /*11d0*/  FSEL R15, R7, R15, !P0 ;  /* 0x0000000f070f7208 */ /* 0x000fe20004000000 */
[----:B------:R-:W-:Y:S06]  /*11e0*/  BRA `(.L_x_12) ;  /* 0x0000000000547947 */ /* 0x000fec0003800000 */
.L_x_11:
[----:B------:R-:W-:-:S14]  /*11f0*/  DSETP.NAN.AND P0, PT, R8, R8, PT ;  /* 0x000000080800722a */ /* 0x000fdc0003f08000 */
[----:B------:R-:W-:Y:S05]  /*1200*/  @P0 BRA `(.L_x_13) ;  /* 0x0000000000440947 */ /* 0x000fea0003800000 */
[----:B------:R-:W-:-:S14]  /*1210*/  DSETP.NAN.AND P0, PT, R6, R6, PT ;  /* 0x000000060600722a */ /* 0x000fdc0003f08000 */
[----:B------:R-:W-:Y:S05]  /*1220*/  @P0 BRA `(.L_x_14) ;  /* 0x0000000000300947 */ /* 0x000fea0003800000 */
[----:B------:R-:W-:Y:S01]  /*1230*/  ISETP.NE.AND P0, PT, R23, R24, PT ;  /* 0x000000181700720c */ /* 0x000fe20003f05270 */
[----:B------:R-:W-:Y:S02]  /*1240*/  IMAD.MOV.U32 R14, RZ, RZ, 0x0 ;  /* 0x00000000ff0e7424 */ /* 0x000fe400078e00ff */
[----:B------:R-:W-:-:S10]  /*1250*/  IMAD.MOV.U32 R15, RZ, RZ, -0x80000 ;  /* 0xfff80000ff0f7424 */ /* 0x000fd400078e00ff */
[----:B------:R-:W-:Y:S05]  /*1260*/  @!P0 BRA `(.L_x_12) ;  /* 0x0000000000348947 */ /* 0x000fea0003800000 */
[----:B------:R-:W-:Y:S02]  /*1270*/  ISETP.NE.AND P0, PT, R23, 0x7ff00000, PT ;  /* 0x7ff000001700780c */ /* 0x000fe40003f05270 */
[----:B------:R-:W-:Y:S02]  /*1280*/  LOP3.LUT R15, R9, 0x80000000, R7, 0x48, !PT ;  /* 0x80000000090f7812 */ /* 0x000fe400078e4807 */
[----:B------:R-:W-:-:S13]  /*1290*/  ISETP.EQ.OR P0, PT, R24, RZ, !P0 ;  /* 0x000000ff1800720c */ /* 0x000fda0004702670 */
[----:B------:R-:W-:Y:S01]  /*12a0*/  @P0 LOP3.LUT R2, R15, 0x7ff00000, RZ, 0xfc, !PT ;  /* 0x7ff000000f020812 */ /* 0x000fe200078efcff */
[----:B------:R-:W-:Y:S02]  /*12b0*/  @!P0 IMAD.MOV.U32 R14, RZ, RZ, RZ ;  /* 0x000000ffff0e8224 */ /* 0x000fe400078e00ff */
[----:B------:R-:W-:Y:S02]  /*12c0*/  @P0 IMAD.MOV.U32 R14, RZ, RZ, RZ ;  /* 0x000000ffff0e0224 */ /* 0x000fe400078e00ff */
[----:B------:R-:W-:Y:S01]  /*12d0*/  @P0 IMAD.MOV.U32 R15, RZ, RZ, R2 ;  /* 0x000000ffff0f0224 */ /* 0x000fe200078e0002 */
[----:B------:R-:W-:Y:S06]  /*12e0*/  BRA `(.L_x_12) ;  /* 0x0000000000147947 */ /* 0x000fec0003800000 */
.L_x_14:
[----:B------:R-:W-:Y:S01]  /*12f0*/  LOP3.LUT R15, R7, 0x80000, RZ, 0xfc, !PT ;  /* 0x00080000070f7812 */ /* 0x000fe200078efcff */
[----:B------:R-:W-:Y:S01]  /*1300*/  IMAD.MOV.U32 R14, RZ, RZ, R6 ;  /* 0x000000ffff0e7224 */ /* 0x000fe200078e0006 */
[----:B------:R-:W-:Y:S06]  /*1310*/  BRA `(.L_x_12) ;  /* 0x0000000000087947 */ /* 0x000fec0003800000 */
.L_x_13:
[----:B------:R-:W-:Y:S01]  /*1320*/  LOP3.LUT R15, R9, 0x80000, RZ, 0xfc, !PT ;  /* 0x00080000090f7812 */ /* 0x000fe200078efcff */
[----:B------:R-:W-:-:S07]  /*1330*/  IMAD.MOV.U32 R14, RZ, RZ, R8 ;  /* 0x000000ffff0e7224 */ /* 0x000fce00078e0008 */
.L_x_12:
[----:B------:R-:W-:Y:S05]  /*1340*/  BSYNC.RECONVERGENT B2 ;  /* 0x0000000000027941 */ /* 0x000fea0003800200 */
.L_x_10:
[----:B------:R-:W-:Y:S02]  /*1350*/  IMAD.MOV.U32 R21, RZ, RZ, 0x0 ;  /* 0x00000000ff157424 */ /* 0x000fe400078e00ff */
[----:B------:R-:W-:Y:S02]  /*1360*/  IMAD.MOV.U32 R2, RZ, RZ, R14 ;  /* 0x000000ffff027224 */ /* 0x000fe400078e000e */
[----:B------:R-:W-:Y:S01]  /*1370*/  IMAD.MOV.U32 R3, RZ, RZ, R15 ;  /* 0x000000ffff037224 */ /* 0x000fe200078e000f */
[----:B------:R-:W-:Y:S06]  /*1380*/  RET.REL.NODEC R20 `(_Z12spongeKernelPfiiii) ;  /* 0xffffffec141c7950 */ /* 0x000fec0003c3ffff */
.L_x_15:
[----:B------:R-:W-:-:S00]  /*1390*/  BRA `(.L_x_15) ;  /* 0xfffffffc00fc7947 */ /* 0x000fc0000383ffff */
[----:B------:R-:W-:-:S00]  /*13a0*/  NOP ;  /* 0x0000000000007918 */ /* 0x000fc00000000000 */
        /* <DEDUP_REMOVED lines=13> */
.L_x_49:


//--------------------- .text._Z8freeSurfPfiiii   --------------------------
	.section	.text._Z8freeSurfPfiiii,"ax",@progbits
	.align	128
        .global         _Z8freeSurfPfiiii
        .type           _Z8freeSurfPfiiii,@function
        .size           _Z8freeSurfPfiiii,(.L_x_53 - _Z8freeSurfPfiiii)
        .other          _Z8freeSurfPfiiii,@"STO_CUDA_ENTRY STV_DEFAULT"
_Z8freeSurfPfiiii:
.text._Z8freeSurfPfiiii:
        /* <DEDUP_REMOVED lines=21> */
[----:B------:R-:W2:Y:S01]  /*0150*/  LDCU.64 UR4, c[0x0][0x358] ;  /* 0x00006b00ff0477ac */ /* 0x000ea20008000a00 */
[----:B0-----:R-:W-:-:S04]  /*0160*/  IMAD R5, R4, UR6, R5 ;  /* 0x0000000604057c24 */ /* 0x001fc8000f8e0205 */
[----:B------:R-:W-:-:S04]  /*0170*/  IMAD R5, R5, UR8, R0 ;  /* 0x0000000805057c24 */ /* 0x000fc8000f8e0200 */
[----:B-1----:R-:W-:-:S05]  /*0180*/  IMAD.WIDE R2, R5, 0x4, R2 ;  /* 0x0000000405027825 */ /* 0x002fca00078e0202 */
[----:B--2---:R-:W-:Y:S01]  /*0190*/  STG.E desc[UR4][R2.64], RZ ;  /* 0x000000ff02007986 */ /* 0x004fe2000c101904 */
[----:B------:R-:W-:Y:S05]  /*01a0*/  EXIT ;  /* 0x000000000000794d */ /* 0x000fea0003800000 */
.L_x_16:
        /* <DEDUP_REMOVED lines=13> */
.L_x_53:


//--------------------- .text._Z18lint3d_extract_gpuPfiiiiiS_PiS0_S0_S_S_S_S_S_S_S_S_ --------------------------
	.section	.text._Z18lint3d_extract_gpuPfiiiiiS_PiS0_S0_S_S_S_S_S_S_S_S_,"ax",@progbits
	.align	128
        .global         _Z18lint3d_extract_gpuPfiiiiiS_PiS0_S0_S_S_S_S_S_S_S_S_
        .type           _Z18lint3d_extract_gpuPfiiiiiS_PiS0_S0_S_S_S_S_S_S_S_S_,@function
        .size           _Z18lint3d_extract_gpuPfiiiiiS_PiS0_S0_S_S_S_S_S_S_S_S_,(.L_x_54 - _Z18lint3d_extract_gpuPfiiiiiS_PiS0_S0_S_S_S_S_S_S_S_S_)
        .other          _Z18lint3d_extract_gpuPfiiiiiS_PiS0_S0_S_S_S_S_S_S_S_S_,@"STO_CUDA_ENTRY STV_DEFAULT"
_Z18lint3d_extract_gpuPfiiiiiS_PiS0_S0_S_S_S_S_S_S_S_S_:
.text._Z18lint3d_extract_gpuPfiiiiiS_PiS0_S0_S_S_S_S_S_S_S_S_:
[----:B------:R-:W-:Y:S01]  /*0000*/  LDC R1, c[0x0][0x37c] ;  /* 0x0000df00ff017b82 */ /* 0x000fe20000000800 */
[----:B------:R-:W0:Y:S07]  /*0010*/  S2R R23, SR_TID.X ;  /* 0x0000000000177919 */ /* 0x000e2e0000002100 */
[----:B------:R-:W0:Y:S01]  /*0020*/  S2UR UR4, SR_CTAID.X ;  /* 0x00000000000479c3 */ /* 0x000e220000002500 */
[----:B------:R-:W1:Y:S07]  /*0030*/  LDCU UR6, c[0x0][0x38c] ;  /* 0x00007180ff0677ac */ /* 0x000e6e0008000800 */
[----:B------:R-:W0:Y:S02]  /*0040*/  LDC R0, c[0x0][0x360] ;  /* 0x0000d800ff007b82 */ /* 0x000e240000000800 */
[----:B0-----:R-:W-:-:S05]  /*0050*/  IMAD R23, R0, UR4, R23 ;  /* 0x0000000400177c24 */ /* 0x001fca000f8e0217 */
[----:B-1----:R-:W-:-:S13]  /*0060*/  ISETP.GE.AND P0, PT, R23, UR6, PT ;  /* 0x0000000617007c0c */ /* 0x002fda000bf06270 */
[----:B------:R-:W-:Y:S05]  /*0070*/  @P0 EXIT ;  /* 0x000000000000094d */ /* 0x000fea0003800000 */
[----:B------:R-:W0:Y:S01]  /*0080*/  LDC.64 R2, c[0x0][0x3b0] ;  /* 0x0000ec00ff027b82 */ /* 0x000e220000000a00 */
[----:B------:R-:W1:Y:S01]  /*0090*/  LDCU.64 UR4, c[0x0][0x358] ;  /* 0x00006b00ff0477ac */ /* 0x000e620008000a00 */
[----:B------:R-:W2:Y:S06]  /*00a0*/  LDCU UR7, c[0x0][0x398] ;  /* 0x00007300ff0777ac */ /* 0x000eac0008000800 */
[----:B------:R-:W3:Y:S08]  /*00b0*/  LDC.64 R4, c[0x0][0x3b8] ;  /* 0x0000ee00ff047b82 */ /* 0x000ef00000000a00 */
[----:B------:R-:W4:Y:S01]  /*00c0*/  LDC.64 R8, c[0x0][0x3a8] ;  /* 0x0000ea00ff087b82 */ /* 0x000f220000000a00 */
[----:B0-----:R-:W-:-:S07]  /*00d0*/  IMAD.WIDE R2, R23, 0x4, R2 ;  /* 0x0000000417027825 */ /* 0x001fce00078e0202 */
[----:B------:R-:W2:Y:S01]  /*00e0*/  LDC R27, c[0x0][0x390] ;  /* 0x0000e400ff1b7b82 */ /* 0x000ea20000000800 */
[----:B-1----:R-:W5:Y:S01]  /*00f0*/  LDG.E R2, desc[UR4][R2.64] ;  /* 0x0000000402027981 */ /* 0x002f62000c1e1900 */
[----:B---3--:R-:W-:-:S06]  /*0100*/  IMAD.WIDE R4, R23, 0x4, R4 ;  /* 0x0000000417047825 */ /* 0x008fcc00078e0204 */
[----:B------:R-:W0:Y:S01]  /*0110*/  LDC.64 R18, c[0x0][0x3a0] ;  /* 0x0000e800ff127b82 */ /* 0x000e220000000a00 */
[----:B------:R-:W5:Y:S01]  /*0120*/  LDG.E R5, desc[UR4][R4.64] ;  /* 0x0000000404057981 */ /* 0x000f62000c1e1900 */
[----:B----4-:R-:W-:-:S06]  /*0130*/  IMAD.WIDE R8, R23, 0x4, R8 ;  /* 0x0000000417087825 */ /* 0x010fcc00078e0208 */
[----:B------:R-:W1:Y:S01]  /*0140*/  LDC.64 R6, c[0x0][0x3c8] ;  /* 0x0000f200ff067b82 */ /* 0x000e620000000a00 */
[----:B------:R-:W3:Y:S07]  /*0150*/  LDG.E R8, desc[UR4][R8.64] ;  /* 0x0000000408087981 */ /* 0x000eee000c1e1900 */
[----:B------:R-:W4:Y:S08]  /*0160*/  LDC.64 R10, c[0x0][0x3c0] ;  /* 0x0000f000ff0a7b82 */ /* 0x000f300000000a00 */
[----:B------:R-:W2:Y:S08]  /*0170*/  LDC.64 R12, c[0x0][0x3d0] ;  /* 0x0000f400ff0c7b82 */ /* 0x000eb00000000a00 */
[----:B------:R-:W0:Y:S01]  /*0180*/  LDC.64 R14, c[0x0][0x3d8] ;  /* 0x0000f600ff0e7b82 */ /* 0x000e220000000a00 */
[----:B-1----:R-:W-:-:S06]  /*0190*/  IMAD.WIDE R24, R23, 0x4, R6 ;  /* 0x0000000417187825 */ /* 0x002fcc00078e0206 */
[----:B------:R-:W3:Y:S01]  /*01a0*/  LDG.E R25, desc[UR4][R24.64] ;  /* 0x0000000418197981 */ /* 0x000ee2000c1e1900 */
[----:B------:R-:W1:Y:S01]  /*01b0*/  LDC.64 R6, c[0x0][0x3f0] ;  /* 0x0000fc00ff067b82 */ /* 0x000e620000000a00 */
[----:B----4-:R-:W-:-:S07]  /*01c0*/  IMAD.WIDE R28, R23, 0x4, R10 ;  /* 0x00000004171c7825 */ /* 0x010fce00078e020a */
[----:B------:R-:W4:Y:S01]  /*01d0*/  LDC.64 R10, c[0x0][0x3f8] ;  /* 0x0000fe00ff0a7b82 */ /* 0x000f220000000a00 */
[----:B--2---:R-:W-:-:S04]  /*01e0*/  IMAD.WIDE R12, R23, 0x4, R12 ;  /* 0x00000004170c7825 */ /* 0x004fc800078e020c */
[----:B------:R-:W-:Y:S02]  /*01f0*/  IMAD R17, R27, UR7, RZ ;  /* 0x000000071b117c24 */ /* 0x000fe4000f8e02ff */
[----:B------:R-:W2:Y:S01]  /*0200*/  LDG.E R13, desc[UR4][R12.64] ;  /* 0x000000040c0d7981 */ /* 0x000ea2000c1e1900 */
[----:B0-----:R-:W-:-:S06]  /*0210*/  IMAD.WIDE R14, R23, 0x4, R14 ;  /* 0x00000004170e7825 */ /* 0x001fcc00078e020e */
[----:B------:R-:W2:Y:S01]  /*0220*/  LDG.E R15, desc[UR4][R14.64] ;  /* 0x000000040e0f7981 */ /* 0x000ea2000c1e1900 */
[----:B-1----:R-:W-:-:S06]  /*0230*/  IMAD.WIDE R6, R23, 0x4, R6 ;  /* 0x0000000417067825 */ /* 0x002fcc00078e0206 */
[----:B------:R-:W2:Y:S01]  /*0240*/  LDG.E R7, desc[UR4][R6.64] ;  /* 0x0000000406077981 */ /* 0x000ea2000c1e1900 */
[----:B----4-:R-:W-:-:S06]  /*0250*/  IMAD.WIDE R10, R23, 0x4, R10 ;  /* 0x00000004170a7825 */ /* 0x010fcc00078e020a */
[----:B------:R-:W4:Y:S01]  /*0260*/  LDG.E R11, desc[UR4][R10.64] ;  /* 0x000000040a0b7981 */ /* 0x000f22000c1e1900 */
[----:B-----5:R-:W-:Y:S02]  /*0270*/  IMAD R0, R2, UR7, R5 ;  /* 0x0000000702007c24 */ /* 0x020fe4000f8e0205 */
[----:B------:R-:W0:Y:S02]  /*0280*/  LDC.64 R4, c[0x0][0x3e0] ;  /* 0x0000f800ff047b82 */ /* 0x000e240000000a00 */
[----:B---3--:R-:W-:Y:S02]  /*0290*/  IMAD R3, R0, R27, R8 ;  /* 0x0000001b00037224 */ /* 0x008fe400078e0208 */
[----:B------:R-:W3:Y:S02]  /*02a0*/  LDG.E R0, desc[UR4][R28.64] ;  /* 0x000000041c007981 */ /* 0x000ee4000c1e1900 */
[----:B------:R-:W-:Y:S02]  /*02b0*/  IMAD.WIDE R18, R3, 0x4, R18 ;  /* 0x0000000403127825 */ /* 0x000fe400078e0212 */
[----:B------:R-:W1:Y:S03]  /*02c0*/  LDC.64 R2, c[0x0][0x3e8] ;  /* 0x0000fa00ff027b82 */ /* 0x000e660000000a00 */
[----:B------:R-:W3:Y:S01]  /*02d0*/  LDG.E R21, desc[UR4][R18.64] ;  /* 0x0000000412157981 */ /* 0x000ee2000c1e1900 */
[----:B------:R-:W-:-:S03]  /*02e0*/  IMAD.WIDE R8, R27, 0x4, R18 ;  /* 0x000000041b087825 */ /* 0x000fc600078e0212 */
[----:B------:R5:W2:Y:S04]  /*02f0*/  LDG.E R22, desc[UR4][R18.64+0x4] ;  /* 0x0000040412167981 */ /* 0x000aa8000c1e1900 */
[----:B------:R-:W4:Y:S01]  /*0300*/  LDG.E R20, desc[UR4][R8.64] ;  /* 0x0000000408147981 */ /* 0x000f22000c1e1900 */
[----:B------:R-:W-:-:S03]  /*0310*/  IMAD.WIDE R16, R17, 0x4, R18 ;  /* 0x0000000411107825 */ /* 0x000fc600078e0212 */
[----:B------:R1:W2:Y:S01]  /*0320*/  LDG.E R24, desc[UR4][R8.64+0x4] ;  /* 0x0000040408187981 */ /* 0x0002a2000c1e1900 */
[----:B0-----:R-:W-:Y:S01]  /*0330*/  IMAD.WIDE R4, R23, 0x4, R4 ;  /* 0x0000000417047825 */ /* 0x001fe200078e0204 */
[----:B-----5:R-:W0:Y:S02]  /*0340*/  LDC R18, c[0x0][0x388] ;  /* 0x0000e200ff127b82 */ /* 0x020e240000000800 */
[----:B------:R-:W5:Y:S01]  /*0350*/  LDG.E R29, desc[UR4][R16.64] ;  /* 0x00000004101d7981 */ /* 0x000f62000c1e1900 */
[----:B------:R-:W-:-:S03]  /*0360*/  IMAD.WIDE R26, R27, 0x4, R16 ;  /* 0x000000041b1a7825 */ /* 0x000fc600078e0210 */
[----:B------:R-:W5:Y:S01]  /*0370*/  LDG.E R4, desc[UR4][R4.64] ;  /* 0x0000000404047981 */ /* 0x000f62000c1e1900 */
[----:B-1----:R-:W-:Y:S01]  /*0380*/  IMAD.WIDE R2, R23, 0x4, R2 ;  /* 0x0000000417027825 */ /* 0x002fe200078e0202 */
[----:B------:R-:W1:Y:S02]  /*0390*/  LDC.64 R8, c[0x0][0x380] ;  /* 0x0000e000ff087b82 */ /* 0x000e640000000a00 */
[----:B------:R-:W5:Y:S04]  /*03a0*/  LDG.E R19, desc[UR4][R26.64] ;  /* 0x000000041a137981 */ /* 0x000f68000c1e1900 */
[----:B------:R-:W5:Y:S04]  /*03b0*/  LDG.E R2, desc[UR4][R2.64] ;  /* 0x0000000402027981 */ /* 0x000f68000c1e1900 */
[----:B------:R-:W5:Y:S04]  /*03c0*/  LDG.E R12, desc[UR4][R16.64+0x4] ;  /* 0x00000404100c7981 */ /* 0x000f68000c1e1900 */
[----:B------:R-:W5:Y:S01]  /*03d0*/  LDG.E R14, desc[UR4][R26.64+0x4] ;  /* 0x000004041a0e7981 */ /* 0x000f62000c1e1900 */
[----:B0-----:R-:W-:-:S04]  /*03e0*/  IMAD R23, R18, UR6, R23 ;  /* 0x0000000612177c24 */ /* 0x001fc8000f8e0217 */
[----:B-1----:R-:W-:-:S04]  /*03f0*/  IMAD.WIDE R8, R23, 0x4, R8 ;  /* 0x0000000417087825 */ /* 0x002fc800078e0208 */
[----:B----4-:R-:W-:-:S04]  /*0400*/  FMUL R20, R20, R25 ;  /* 0x0000001914147220 */ /* 0x010fc80000400000 */
[----:B---3--:R-:W-:-:S04]  /*0410*/  FFMA R21, R21, R0, R20 ;  /* 0x0000000015157223 */ /* 0x008fc80000000014 */
[----:B--2---:R-:W-:-:S04]  /*0420*/  FFMA R13, R22, R13, R21 ;  /* 0x0000000d160d7223 */ /* 0x004fc80000000015 */
[----:B------:R-:W-:-:S04]  /*0430*/  FFMA R24, R24, R15, R13 ;  /* 0x0000000f18187223 */ /* 0x000fc8000000000d */
[----:B-----5:R-:W-:-:S04]  /*0440*/  FFMA R4, R29, R4, R24 ;  /* 0x000000041d047223 */ /* 0x020fc80000000018 */
[----:B------:R-:W-:-:S04]  /*0450*/  FFMA R19, R19, R2, R4 ;  /* 0x0000000213137223 */ /* 0x000fc80000000004 */
[----:B------:R-:W-:-:S04]  /*0460*/  FFMA R7, R12, R7, R19 ;  /* 0x000000070c077223 */ /* 0x000fc80000000013 */
[----:B------:R-:W-:-:S05]  /*0470*/  FFMA R7, R14, R11, R7 ;  /* 0x0000000b0e077223 */ /* 0x000fca0000000007 */
[----:B------:R-:W-:Y:S01]  /*0480*/  STG.E desc[UR4][R8.64], R7 ;  /* 0x0000000708007986 */ /* 0x000fe2000c101904 */
[----:B------:R-:W-:Y:S05]  /*0490*/  EXIT ;  /* 0x000000000000794d */ /* 0x000fea0003800000 */
.L_x_17:
        /* <DEDUP_REMOVED lines=14> */
.L_x_54:


//--------------------- .text._Z5shiftPfS_S_ii    --------------------------
	.section	.text._Z5shiftPfS_S_ii,"ax",@progbits
	.align	128
        .global         _Z5shiftPfS_S_ii
        .type           _Z5shiftPfS_S_ii,@function
        .size           _Z5shiftPfS_S_ii,(.L_x_55 - _Z5shiftPfS_S_ii)
        .other          _Z5shiftPfS_S_ii,@"STO_CUDA_ENTRY STV_DEFAULT"
_Z5shiftPfS_S_ii:
.text._Z5shiftPfS_S_ii:
[----:B------:R-:W-:Y:S01]  /*0000*/  LDC R1, c[0x0][0x37c] ;  /* 0x0000df00ff017b82 */ /* 0x000fe20000000800 */
[----:B------:R-:W0:Y:S07]  /*0010*/  S2R R5, SR_TID.Y ;  /* 0x0000000000057919 */ /* 0x000e2e0000002200 */
[----:B------:R-:W1:Y:S01]  /*0020*/  LDC R3, c[0x0][0x360] ;  /* 0x0000d800ff037b82 */ /* 0x000e620000000800 */
[----:B------:R-:W2:Y:S01]  /*0030*/  LDCU.64 UR6, c[0x0][0x398] ;  /* 0x00007300ff0677ac */ /* 0x000ea20008000a00 */
[----:B------:R-:W1:Y:S06]  /*0040*/  S2R R0, SR_TID.X ;  /* 0x0000000000007919 */ /* 0x000e6c0000002100 */
[----:B------:R-:W0:Y:S08]  /*0050*/  S2UR UR5, SR_CTAID.Y ;  /* 0x00000000000579c3 */ /* 0x000e300000002600 */
[----:B------:R-:W0:Y:S08]  /*0060*/  LDC R2, c[0x0][0x364] ;  /* 0x0000d900ff027b82 */ /* 0x000e300000000800 */
[----:B------:R-:W1:Y:S01]  /*0070*/  S2UR UR4, SR_CTAID.X ;  /* 0x00000000000479c3 */ /* 0x000e620000002500 */
[----:B0-----:R-:W-:-:S05]  /*0080*/  IMAD R5, R2, UR5, R5 ;  /* 0x0000000502057c24 */ /* 0x001fca000f8e0205 */
[----:B--2---:R-:W-:Y:S01]  /*0090*/  ISETP.GE.AND P0, PT, R5, UR7, PT ;  /* 0x0000000705007c0c */ /* 0x004fe2000bf06270 */
[----:B-1----:R-:W-:-:S05]  /*00a0*/  IMAD R0, R3, UR4, R0 ;  /* 0x0000000403007c24 */ /* 0x002fca000f8e0200 */
[----:B------:R-:W-:-:S13]  /*00b0*/  ISETP.GE.OR P0, PT, R0, UR6, P0 ;  /* 0x0000000600007c0c */ /* 0x000fda0008706670 */
[----:B------:R-:W-:Y:S05]  /*00c0*/  @P0 EXIT ;  /* 0x000000000000094d */ /* 0x000fea0003800000 */
[----:B------:R-:W0:Y:S01]  /*00d0*/  LDC.64 R2, c[0x0][0x388] ;  /* 0x0000e200ff027b82 */ /* 0x000e220000000a00 */
[----:B------:R-:W1:Y:S01]  /*00e0*/  LDCU.64 UR4, c[0x0][0x358] ;  /* 0x00006b00ff0477ac */ /* 0x000e620008000a00 */
[----:B------:R-:W-:-:S06]  /*00f0*/  IMAD R9, R5, UR6, R0 ;  /* 0x0000000605097c24 */ /* 0x000fcc000f8e0200 */
[----:B------:R-:W2:Y:S08]  /*0100*/  LDC.64 R4, c[0x0][0x390] ;  /* 0x0000e400ff047b82 */ /* 0x000eb00000000a00 */
[----:B------:R-:W3:Y:S01]  /*0110*/  LDC.64 R6, c[0x0][0x380] ;  /* 0x0000e000ff067b82 */ /* 0x000ee20000000a00 */
[----:B0-----:R-:W-:-:S05]  /*0120*/  IMAD.WIDE R2, R9, 0x4, R2 ;  /* 0x0000000409027825 */ /* 0x001fca00078e0202 */
[----:B-1----:R-:W4:Y:S01]  /*0130*/  LDG.E R11, desc[UR4][R2.64] ;  /* 0x00000004020b7981 */ /* 0x002f22000c1e1900 */
[----:B--2---:R-:W-:-:S04]  /*0140*/  IMAD.WIDE R4, R9, 0x4, R4 ;  /* 0x0000000409047825 */ /* 0x004fc800078e0204 */
[----:B---3--:R-:W-:Y:S01]  /*0150*/  IMAD.WIDE R6, R9, 0x4, R6 ;  /* 0x0000000409067825 */ /* 0x008fe200078e0206 */
[----:B----4-:R-:W-:Y:S05]  /*0160*/  STG.E desc[UR4][R4.64], R11 ;  /* 0x0000000b04007986 */ /* 0x010fea000c101904 */
[----:B------:R-:W2:Y:S04]  /*0170*/  LDG.E R7, desc[UR4][R6.64] ;  /* 0x0000000406077981 */ /* 0x000ea8000c1e1900 */
[----:B--2---:R-:W-:Y:S01]  /*0180*/  STG.E desc[UR4][R2.64], R7 ;  /* 0x0000000702007986 */ /* 0x004fe2000c101904 */
[----:B------:R-:W-:Y:S05]  /*0190*/  EXIT ;  /* 0x000000000000794d */ /* 0x000fea0003800000 */
.L_x_18:
        /* <DEDUP_REMOVED lines=14> */
.L_x_55:


//--------------------- .text._Z5solvePfS_S_S_fffffii --------------------------
	.section	.text._Z5solvePfS_S_S_fffffii,"ax",@progbits
	.align	128
        .global         _Z5solvePfS_S_S_fffffii
        .type           _Z5solvePfS_S_S_fffffii,@function
        .size           _Z5solvePfS_S_S_fffffii,(.L_x_51 - _Z5solvePfS_S_S_fffffii)
        .other          _Z5solvePfS_S_S_fffffii,@"STO_CUDA_ENTRY STV_DEFAULT"
_Z5solvePfS_S_S_fffffii:
.text._Z5solvePfS_S_S_fffffii:
[----:B------:R-:W-:Y:S01]  /*0000*/  LDC R1, c[0x0][0x37c] ;  /* 0x0000df00ff017b82 */ /* 0x000fe20000000800 */
[----:B------:R-:W0:Y:S07]  /*0010*/  S2R R11, SR_TID.Y ;  /* 0x00000000000b7919 */ /* 0x000e2e0000002200 */
[----:B------:R-:W1:Y:S01]  /*0020*/  LDC R3, c[0x0][0x360] ;  /* 0x0000d800ff037b82 */ /* 0x000e620000000800 */
[----:B------:R-:W2:Y:S01]  /*0030*/  LDCU UR4, c[0x0][0x3b8] ;  /* 0x00007700ff0477ac */ /* 0x000ea20008000800 */
[----:B------:R-:W1:Y:S01]  /*0040*/  S2R R10, SR_TID.X ;  /* 0x00000000000a7919 */ /* 0x000e620000002100 */
[----:B------:R-:W3:Y:S05]  /*0050*/  LDCU UR7, c[0x0][0x3b4] ;  /* 0x00007680ff0777ac */ /* 0x000eea0008000800 */
[----:B------:R-:W0:Y:S08]  /*0060*/  S2UR UR6, SR_CTAID.Y ;  /* 0x00000000000679c3 */ /* 0x000e300000002600 */
[----:B------:R-:W0:Y:S08]  /*0070*/  LDC R0, c[0x0][0x364] ;  /* 0x0000d900ff007b82 */ /* 0x000e300000000800 */
[----:B------:R-:W1:Y:S01]  /*0080*/  S2UR UR5, SR_CTAID.X ;  /* 0x00000000000579c3 */ /* 0x000e620000002500 */
[----:B0-----:R-:W-:-:S05]  /*0090*/  IMAD R11, R0, UR6, R11 ;  /* 0x00000006000b7c24 */ /* 0x001fca000f8e020b */
[----:B--2---:R-:W-:Y:S01]  /*00a0*/  ISETP.GE.AND P0, PT, R11, UR4, PT ;  /* 0x000000040b007c0c */ /* 0x004fe2000bf06270 */
[----:B-1----:R-:W-:-:S05]  /*00b0*/  IMAD R10, R3, UR5, R10 ;  /* 0x00000005030a7c24 */ /* 0x002fca000f8e020a */
[----:B---3--:R-:W-:-:S13]  /*00c0*/  ISETP.GE.OR P0, PT, R10, UR7, P0 ;  /* 0x000000070a007c0c */ /* 0x008fda0008706670 */
[----:B------:R-:W-:Y:S05]  /*00d0*/  @P0 EXIT ;  /* 0x000000000000094d */ /* 0x000fea0003800000 */
[----:B------:R-:W-:Y:S01]  /*00e0*/  UIADD3 UR5, UPT, UPT, UR7, -0x4, URZ ;  /* 0xfffffffc07057890 */ /* 0x000fe2000fffe0ff */
[----:B------:R-:W0:Y:S01]  /*00f0*/  LDC.64 R2, c[0x0][0x398] ;  /* 0x0000e600ff027b82 */ /* 0x000e220000000a00 */
[----:B------:R-:W-:Y:S01]  /*0100*/  UIADD3 UR4, UPT, UPT, UR4, -0x4, URZ ;  /* 0xfffffffc04047890 */ /* 0x000fe2000fffe0ff */
[----:B------:R-:W-:Y:S01]  /*0110*/  IMAD R6, R11, UR7, R10 ;  /* 0x000000070b067c24 */ /* 0x000fe2000f8e020a */
[----:B------:R-:W1:Y:S02]  /*0120*/  LDCU UR6, c[0x0][0x3a8] ;  /* 0x00007500ff0677ac */ /* 0x000e640008000800 */
[----:B------:R-:W-:-:S03]  /*0130*/  ISETP.GE.AND P0, PT, R10, UR5, PT ;  /* 0x000000050a007c0c */ /* 0x000fc6000bf06270 */
[----:B------:R-:W1:Y:S01]  /*0140*/  LDC R0, c[0x0][0x3a0] ;  /* 0x0000e800ff007b82 */ /* 0x000e620000000800 */
[----:B------:R-:W-:-:S04]  /*0150*/  ISETP.GT.AND P0, PT, R10, 0x3, !P0 ;  /* 0x000000030a00780c */ /* 0x000fc80004704270 */
[----:B------:R-:W-:-:S04]  /*0160*/  ISETP.GT.U32.AND P0, PT, R11, 0x3, P0 ;  /* 0x000000030b00780c */ /* 0x000fc80000704070 */
[----:B------:R-:W-:Y:S01]  /*0170*/  ISETP.LT.AND P0, PT, R11, UR4, P0 ;  /* 0x000000040b007c0c */ /* 0x000fe20008701270 */
[----:B------:R-:W2:Y:S01]  /*0180*/  LDCU.64 UR4, c[0x0][0x358] ;  /* 0x00006b00ff0477ac */ /* 0x000ea20008000a00 */
[----:B0-----:R-:W-:-:S11]  /*0190*/  IMAD.WIDE R2, R6, 0x4, R2 ;  /* 0x0000000406027825 */ /* 0x001fd600078e0202 */
[----:B------:R-:W0:Y:S01]  /*01a0*/  @!P0 LDC.64 R4, c[0x0][0x388] ;  /* 0x0000e200ff048b82 */ /* 0x000e220000000a00 */
[----:B--2---:R2:W5:Y:S01]  /*01b0*/  LDG.E R7, desc[UR4][R2.64] ;  /* 0x0000000402077981 */ /* 0x004562000c1e1900 */
[----:B0-----:R-:W-:-:S05]  /*01c0*/  @!P0 IMAD.WIDE R4, R6, 0x4, R4 ;  /* 0x0000000406048825 */ /* 0x001fca00078e0204 */
[----:B------:R2:W5:Y:S01]  /*01d0*/  @!P0 LDG.E R9, desc[UR4][R4.64] ;  /* 0x0000000404098981 */ /* 0x000562000c1e1900 */
[----:B------:R-:W-:Y:S01]  /*01e0*/  I2FP.F32.S32 R13, R10 ;  /* 0x0000000a000d7245 */ /* 0x000fe20000201400 */
[----:B------:R-:W-:Y:S01]  /*01f0*/  BSSY.RECONVERGENT B0, `(.L_x_19) ;  /* 0x0000064000007945 */ /* 0x000fe20003800200 */
[----:B------:R-:W-:-:S03]  /*0200*/  @!P0 IMAD.MOV.U32 R12, RZ, RZ, RZ ;  /* 0x000000ffff0c8224 */ /* 0x000fc600078e00ff */
[----:B-1----:R-:W-:Y:S01]  /*0210*/  FFMA R13, R13, R0, UR6 ;  /* 0x000000060d0d7e23 */ /* 0x002fe20008000000 */
[----:B------:R-:W-:Y:S06]  /*0220*/  @!P0 BRA `(.L_x_20) ;  /* 0x0000000400808947 */ /* 0x000fec0003800000 */
[----:B--2---:R-:W-:-:S04]  /*0230*/  FMUL R3, R0, R0 ;  /* 0x0000000000037220 */ /* 0x004fc80000400000 */
[----:B------:R-:W-:-:S05]  /*0240*/  VIADD R0, R3, 0x1800000 ;  /* 0x0180000003007836 */ /* 0x000fca0000000000 */
[----:B------:R-:W-:-:S04]  /*0250*/  LOP3.LUT R0, R0, 0x7f800000, RZ, 0xc0, !PT ;  /* 0x7f80000000007812 */ /* 0x000fc800078ec0ff */
[----:B------:R-:W-:-:S13]  /*0260*/  ISETP.GT.U32.AND P0, PT, R0, 0x1ffffff, PT ;  /* 0x01ffffff0000780c */ /* 0x000fda0003f04070 */
[----:B------:R-:W-:Y:S05]  /*0270*/  @P0 BRA `(.L_x_21) ;  /* 0x0000000000140947 */ /* 0x000fea0003800000 */
[----:B------:R-:W-:Y:S02]  /*0280*/  MOV R0, R3 ;  /* 0x0000000300007202 */ /* 0x000fe40000000f00 */
[----:B------:R-:W-:-:S07]  /*0290*/  MOV R14, 0x2b0 ;  /* 0x000002b0000e7802 */ /* 0x000fce0000000f00 */
[----:B-----5:R-:W-:Y:S05]  /*02a0*/  CALL.REL.NOINC `($__internal_1_$__cuda_sm20_rcp_rn_f32_slowpath) ;  /* 0x00000004009c7944 */ /* 0x020fea0003c00000 */
[----:B------:R-:W-:Y:S01]  /*02b0*/  IMAD.MOV.U32 R12, RZ, RZ, R0 ;  /* 0x000000ffff0c7224 */ /* 0x000fe200078e0000 */
[----:B------:R-:W-:Y:S06]  /*02c0*/  BRA `(.L_x_22) ;  /* 0x0000000000107947 */ /* 0x000fec0003800000 */
.L_x_21:
[----:B------:R-:W0:Y:S02]  /*02d0*/  MUFU.RCP R12, R3 ;  /* 0x00000003000c7308 */ /* 0x000e240000001000 */
[----:B0-----:R-:W-:-:S04]  /*02e0*/  FFMA R0, R3, R12, -1 ;  /* 0xbf80000003007423 */ /* 0x001fc8000000000c */
[----:B------:R-:W-:-:S04]  /*02f0*/  FADD.FTZ R5, -R0, -RZ ;  /* 0x800000ff00057221 */ /* 0x000fc80000010100 */
[----:B------:R-:W-:-:S07]  /*0300*/  FFMA R12, R12, R5, R12 ;  /* 0x000000050c0c7223 */ /* 0x000fce000000000c */
.L_x_22:
[----:B------:R-:W0:Y:S01]  /*0310*/  LDCU UR6, c[0x0][0x3a0] ;  /* 0x00007400ff0677ac */ /* 0x000e220008000800 */
[----:B------:R-:W-:Y:S01]  /*0320*/  FADD R0, R13, R13 ;  /* 0x0000000d0d007221 */ /* 0x000fe20000000000 */
[----:B------:R-:W-:Y:S03]  /*0330*/  BSSY.RECONVERGENT B1, `(.L_x_23) ;  /* 0x000000e000017945 */ /* 0x000fe60003800200 */
[----:B0-----:R-:W-:-:S04]  /*0340*/  FMUL R0, R0, UR6 ;  /* 0x0000000600007c20 */ /* 0x001fc80008400000 */
[----:B------:R-:W-:-:S05]  /*0350*/  VIADD R2, R0, 0x1800000 ;  /* 0x0180000000027836 */ /* 0x000fca0000000000 */
[----:B------:R-:W-:-:S04]  /*0360*/  LOP3.LUT R2, R2, 0x7f800000, RZ, 0xc0, !PT ;  /* 0x7f80000002027812 */ /* 0x000fc800078ec0ff */
[----:B------:R-:W-:-:S13]  /*0370*/  ISETP.GT.U32.AND P0, PT, R2, 0x1ffffff, PT ;  /* 0x01ffffff0200780c */ /* 0x000fda0003f04070 */
[----:B------:R-:W-:Y:S05]  /*0380*/  @P0 BRA `(.L_x_24) ;  /* 0x0000000000100947 */ /* 0x000fea0003800000 */
[----:B------:R-:W-:-:S07]  /*0390*/  MOV R14, 0x3b0 ;  /* 0x000003b0000e7802 */ /* 0x000fce0000000f00 */
[----:B-----5:R-:W-:Y:S05]  /*03a0*/  CALL.REL.NOINC `($__internal_1_$__cuda_sm20_rcp_rn_f32_slowpath) ;  /* 0x00000004005c7944 */ /* 0x020fea0003c00000 */
[----:B------:R-:W-:Y:S01]  /*03b0*/  MOV R15, R0 ;  /* 0x00000000000f7202 */ /* 0x000fe20000000f00 */
[----:B------:R-:W-:Y:S06]  /*03c0*/  BRA `(.L_x_25) ;  /* 0x0000000000107947 */ /* 0x000fec0003800000 */
.L_x_24:
[----:B------:R-:W0:Y:S02]  /*03d0*/  MUFU.RCP R15, R0 ;  /* 0x00000000000f7308 */ /* 0x000e240000001000 */
[----:B0-----:R-:W-:-:S04]  /*03e0*/  FFMA R2, R0, R15, -1 ;  /* 0xbf80000000027423 */ /* 0x001fc8000000000f */
[----:B------:R-:W-:-:S04]  /*03f0*/  FADD.FTZ R2, -R2, -RZ ;  /* 0x800000ff02027221 */ /* 0x000fc80000010100 */
[----:B------:R-:W-:-:S07]  /*0400*/  FFMA R15, R15, R2, R15 ;  /* 0x000000020f0f7223 */ /* 0x000fce000000000f */
.L_x_25:
[----:B------:R-:W-:Y:S05]  /*0410*/  BSYNC.RECONVERGENT B1 ;  /* 0x0000000000017941 */ /* 0x000fea0003800200 */
.L_x_23:
[----:B------:R-:W0:Y:S02]  /*0420*/  LDC.64 R4, c[0x0][0x388] ;  /* 0x0000e200ff047b82 */ /* 0x000e240000000a00 */
[----:B0-----:R-:W-:-:S05]  /*0430*/  IMAD.WIDE R4, R6, 0x4, R4 ;  /* 0x0000000406047825 */ /* 0x001fca00078e0204 */
[----:B-----5:R-:W2:Y:S01]  /*0440*/  LDG.E R9, desc[UR4][R4.64+-0x4] ;  /* 0xfffffc0404097981 */ /* 0x020ea2000c1e1900 */
[----:B------:R-:W0:Y:S01]  /*0450*/  MUFU.RCP R2, R3 ;  /* 0x0000000300027308 */ /* 0x000e220000001000 */
[----:B------:R-:W-:Y:S02]  /*0460*/  IMAD.MOV.U32 R8, RZ, RZ, 0x40000000 ;  /* 0x40000000ff087424 */ /* 0x000fe400078e00ff */
[----:B------:R-:W-:-:S05]  /*0470*/  FADD R14, R15, R12 ;  /* 0x0000000c0f0e7221 */ /* 0x000fca0000000000 */
[----:B------:R-:W1:Y:S01]  /*0480*/  FCHK P0, R8, R3 ;  /* 0x0000000308007302 */ /* 0x000e620000000000 */
[----:B0-----:R-:W-:-:S04]  /*0490*/  FFMA R0, -R3, R2, 1 ;  /* 0x3f80000003007423 */ /* 0x001fc80000000102 */
[----:B------:R-:W-:-:S04]  /*04a0*/  FFMA R0, R2, R0, R2 ;  /* 0x0000000002007223 */ /* 0x000fc80000000002 */
[----:B------:R-:W-:-:S04]  /*04b0*/  FFMA R17, R0, 2, RZ ;  /* 0x4000000000117823 */ /* 0x000fc800000000ff */
[----:B------:R-:W-:-:S04]  /*04c0*/  FFMA R2, -R3, R17, 2 ;  /* 0x4000000003027423 */ /* 0x000fc80000000111 */
[----:B------:R-:W-:Y:S01]  /*04d0*/  FFMA R0, R0, R2, R17 ;  /* 0x0000000200007223 */ /* 0x000fe20000000011 */
[----:B--2---:R-:W-:Y:S01]  /*04e0*/  FMUL R14, R14, R9 ;  /* 0x000000090e0e7220 */ /* 0x004fe20000400000 */
[----:B-1----:R-:W-:Y:S06]  /*04f0*/  @!P0 BRA `(.L_x_26) ;  /* 0x0000000000088947 */ /* 0x002fec0003800000 */
[----:B------:R-:W-:-:S07]  /*0500*/  MOV R2, 0x520 ;  /* 0x0000052000027802 */ /* 0x000fce0000000f00 */
[----:B------:R-:W-:Y:S05]  /*0510*/  CALL.REL.NOINC `($__internal_2_$__cuda_sm3x_div_rn_noftz_f32_slowpath) ;  /* 0x0000000400d47944 */ /* 0x000fea0003c00000 */
.L_x_26:
[----:B------:R-:W2:Y:S01]  /*0520*/  LDG.E R9, desc[UR4][R4.64] ;  /* 0x0000000404097981 */ /* 0x000ea2000c1e1900 */
[----:B------:R-:W0:Y:S03]  /*0530*/  LDCU UR6, c[0x0][0x3a4] ;  /* 0x00007480ff0677ac */ /* 0x000e260008000800 */
[----:B------:R-:W3:Y:S01]  /*0540*/  LDG.E R2, desc[UR4][R4.64+0x4] ;  /* 0x0000040404027981 */ /* 0x000ee2000c1e1900 */
[----:B------:R-:W-:Y:S01]  /*0550*/  FMUL R13, R13, R13 ;  /* 0x0000000d0d0d7220 */ /* 0x000fe20000400000 */
[----:B------:R-:W-:Y:S01]  /*0560*/  FADD R15, -R15, R12 ;  /* 0x0000000c0f0f7221 */ /* 0x000fe20000000100 */
[----:B------:R-:W-:Y:S02]  /*0570*/  BSSY.RECONVERGENT B1, `(.L_x_27) ;  /* 0x0000012000017945 */ /* 0x000fe40003800200 */
[----:B0-----:R-:W-:-:S04]  /*0580*/  FMUL R3, R13, UR6 ;  /* 0x000000060d037c20 */ /* 0x001fc80008400000 */
[----:B------:R-:W-:-:S04]  /*0590*/  FMUL R3, R3, UR6 ;  /* 0x0000000603037c20 */ /* 0x000fc80008400000 */
[----:B------:R-:W-:-:S05]  /*05a0*/  VIADD R13, R3, 0x1800000 ;  /* 0x01800000030d7836 */ /* 0x000fca0000000000 */
[----:B------:R-:W-:-:S04]  /*05b0*/  LOP3.LUT R13, R13, 0x7f800000, RZ, 0xc0, !PT ;  /* 0x7f8000000d0d7812 */ /* 0x000fc800078ec0ff */
[----:B------:R-:W-:Y:S01]  /*05c0*/  ISETP.GT.U32.AND P0, PT, R13, 0x1ffffff, PT ;  /* 0x01ffffff0d00780c */ /* 0x000fe20003f04070 */
[----:B--2---:R-:W-:-:S04]  /*05d0*/  FFMA R0, R9, -R0, R14 ;  /* 0x8000000009007223 */ /* 0x004fc8000000000e */
[----:B---3--:R-:W-:-:S08]  /*05e0*/  FFMA R12, R15, R2, R0 ;  /* 0x000000020f0c7223 */ /* 0x008fd00000000000 */
[----:B------:R-:W-:Y:S05]  /*05f0*/  @P0 BRA `(.L_x_28) ;  /* 0x0000000000140947 */ /* 0x000fea0003800000 */
[----:B------:R-:W-:Y:S02]  /*0600*/  MOV R0, R3 ;  /* 0x0000000300007202 */ /* 0x000fe40000000f00 */
[----:B------:R-:W-:-:S07]  /*0610*/  MOV R14, 0x630 ;  /* 0x00000630000e7802 */ /* 0x000fce0000000f00 */
[----:B------:R-:W-:Y:S05]  /*0620*/  CALL.REL.NOINC `($__internal_1_$__cuda_sm20_rcp_rn_f32_slowpath) ;  /* 0x0000000000bc7944 */ /* 0x000fea0003c00000 */
[----:B------:R-:W-:Y:S01]  /*0630*/  IMAD.MOV.U32 R13, RZ, RZ, R0 ;  /* 0x000000ffff0d7224 */ /* 0x000fe200078e0000 */
[----:B------:R-:W-:Y:S06]  /*0640*/  BRA `(.L_x_29) ;  /* 0x0000000000107947 */ /* 0x000fec0003800000 */
.L_x_28:
[----:B------:R-:W0:Y:S02]  /*0650*/  MUFU.RCP R0, R3 ;  /* 0x0000000300007308 */ /* 0x000e240000001000 */
[----:B0-----:R-:W-:-:S04]  /*0660*/  FFMA R2, R3, R0, -1 ;  /* 0xbf80000003027423 */ /* 0x001fc80000000000 */
[----:B------:R-:W-:-:S04]  /*0670*/  FADD.FTZ R13, -R2, -RZ ;  /* 0x800000ff020d7221 */ /* 0x000fc80000010100 */
[----:B------:R-:W-:-:S07]  /*0680*/  FFMA R13, R0, R13, R0 ;  /* 0x0000000d000d7223 */ /* 0x000fce0000000000 */
.L_x_29:
[----:B------:R-:W-:Y:S05]  /*0690*/  BSYNC.RECONVERGENT B1 ;  /* 0x0000000000017941 */ /* 0x000fea0003800200 */
.L_x_27:
[----:B------:R-:W0:Y:S08]  /*06a0*/  LDC R0, c[0x0][0x3b4] ;  /* 0x0000ed00ff007b82 */ /* 0x000e300000000800 */
[----:B------:R-:W1:Y:S01]  /*06b0*/  LDC.64 R14, c[0x0][0x388] ;  /* 0x0000e200ff0e7b82 */ /* 0x000e620000000a00 */
[----:B0-----:R-:W-:-:S04]  /*06c0*/  IMAD R11, R11, R0, -R0 ;  /* 0x000000000b0b7224 */ /* 0x001fc800078e0a00 */
[----:B------:R-:W-:-:S04]  /*06d0*/  IMAD.IADD R11, R10, 0x1, R11 ;  /* 0x000000010a0b7824 */ /* 0x000fc800078e020b */
[----:B-1----:R-:W-:-:S05]  /*06e0*/  IMAD.WIDE R14, R11, 0x4, R14 ;  /* 0x000000040b0e7825 */ /* 0x002fca00078e020e */
[----:B------:R-:W2:Y:S01]  /*06f0*/  LDG.E R10, desc[UR4][R14.64] ;  /* 0x000000040e0a7981 */ /* 0x000ea2000c1e1900 */
[----:B------:R-:W0:Y:S01]  /*0700*/  MUFU.RCP R2, R3 ;  /* 0x0000000300027308 */ /* 0x000e220000001000 */
[----:B------:R-:W-:Y:S07]  /*0710*/  BSSY.RECONVERGENT B1, `(.L_x_30) ;  /* 0x000000b000017945 */ /* 0x000fee0003800200 */
        /* <DEDUP_REMOVED lines=10> */
.L_x_31:
[----:B------:R-:W-:Y:S05]  /*07c0*/  BSYNC.RECONVERGENT B1 ;  /* 0x0000000000017941 */ /* 0x000fea0003800200 */
.L_x_30:
[----:B------:R-:W0:Y:S02]  /*07d0*/  LDC R3, c[0x0][0x3b4] ;  /* 0x0000ed00ff037b82 */ /* 0x000e240000000800 */
[----:B0-----:R-:W-:-:S06]  /*07e0*/  IMAD.WIDE R4, R3, 0x4, R4 ;  /* 0x0000000403047825 */ /* 0x001fcc00078e0204 */
[----:B------:R-:W2:Y:S01]  /*07f0*/  LDG.E R5, desc[UR4][R4.64] ;  /* 0x0000000404057981 */ /* 0x000ea2000c1e1900 */
[----:B------:R-:W-:-:S04]  /*0800*/  FFMA R0, R9, -R0, R10 ;  /* 0x8000000009007223 */ /* 0x000fc8000000000a */
[----:B--2---:R-:W-:-:S04]  /*0810*/  FFMA R13, R5, R13, R0 ;  /* 0x0000000d050d7223 */ /* 0x004fc80000000000 */
[----:B------:R-:W-:-:S07]  /*0820*/  FADD R12, R12, R13 ;  /* 0x0000000d0c0c7221 */ /* 0x000fce0000000000 */
.L_x_20:
[----:B------:R-:W-:Y:S05]  /*0830*/  BSYNC.RECONVERGENT B0 ;  /* 0x0000000000007941 */ /* 0x000fea0003800200 */
.L_x_19:
[----:B--2---:R-:W0:Y:S08]  /*0840*/  LDC.64 R2, c[0x0][0x390] ;  /* 0x0000e400ff027b82 */ /* 0x004e300000000a00 */
[----:B------:R-:W1:Y:S08]  /*0850*/  LDC R0, c[0x0][0x3b0] ;  /* 0x0000ec00ff007b82 */ /* 0x000e700000000800 */
[----:B------:R-:W2:Y:S01]  /*0860*/  LDC.64 R4, c[0x0][0x380] ;  /* 0x0000e000ff047b82 */ /* 0x000ea20000000a00 */
[----:B0-----:R-:W-:-:S06]  /*0870*/  IMAD.WIDE R2, R6, 0x4, R2 ;  /* 0x0000000406027825 */ /* 0x001fcc00078e0202 */
[----:B------:R-:W3:Y:S01]  /*0880*/  LDG.E R3, desc[UR4][R2.64] ;  /* 0x0000000402037981 */ /* 0x000ee2000c1e1900 */
[----:B-----5:R-:W-:Y:S01]  /*0890*/  FMUL R7, R7, R7 ;  /* 0x0000000707077220 */ /* 0x020fe20000400000 */
[----:B-1----:R-:W-:-:S04]  /*08a0*/  FMUL R0, R0, R0 ;  /* 0x0000000000007220 */ /* 0x002fc80000400000 */
[----:B------:R-:W-:Y:S01]  /*08b0*/  FMUL R7, R0, R7 ;  /* 0x0000000700077220 */ /* 0x000fe20000400000 */
[----:B------:R-:W-:-:S04]  /*08c0*/  FADD R0, R9, R9 ;  /* 0x0000000909007221 */ /* 0x000fc80000000000 */
[----:B------:R-:W-:Y:S01]  /*08d0*/  FFMA R0, R7, R12, R0 ;  /* 0x0000000c07007223 */ /* 0x000fe20000000000 */
[----:B--2---:R-:W-:-:S04]  /*08e0*/  IMAD.WIDE R6, R6, 0x4, R4 ;  /* 0x0000000406067825 */ /* 0x004fc800078e0204 */
[----:B---3--:R-:W-:-:S05]  /*08f0*/  FADD R5, R0, -R3 ;  /* 0x8000000300057221 */ /* 0x008fca0000000000 */
[----:B------:R-:W-:Y:S01]  /*0900*/  STG.E desc[UR4][R6.64], R5 ;  /* 0x0000000506007986 */ /* 0x000fe2000c101904 */
[----:B------:R-:W-:Y:S05]  /*0910*/  EXIT ;  /* 0x000000000000794d */ /* 0x000fea0003800000 */
        .weak           $__internal_1_$__cuda_sm20_rcp_rn_f32_slowpath
        .type           $__internal_1_$__cuda_sm20_rcp_rn_f32_slowpath,@function
        .size           $__internal_1_$__cuda_sm20_rcp_rn_f32_slowpath,($__internal_2_$__cuda_sm3x_div_rn_noftz_f32_slowpath - $__internal_1_$__cuda_sm20_rcp_rn_f32_slowpath)
$__internal_1_$__cuda_sm20_rcp_rn_f32_slowpath:
[----:B------:R-:W-:Y:S01]  /*0920*/  SHF.L.U32 R2, R0, 0x1, RZ ;  /* 0x0000000100027819 */ /* 0x000fe200000006ff */
[----:B------:R-:W-:Y:S03]  /*0930*/  BSSY.RECONVERGENT B2, `(.L_x_32) ;  /* 0x0000030000027945 */ /* 0x000fe60003800200 */
[----:B------:R-:W-:-:S04]  /*0940*/  SHF.R.U32.HI R2, RZ, 0x18, R2 ;  /* 0x00000018ff027819 */ /* 0x000fc80000011602 */
[----:B------:R-:W-:-:S13]  /*0950*/  ISETP.NE.U32.AND P0, PT, R2, RZ, PT ;  /* 0x000000ff0200720c */ /* 0x000fda0003f05070 */
[----:B------:R-:W-:Y:S05]  /*0960*/  @P0 BRA `(.L_x_33) ;  /* 0x0000000000280947 */ /* 0x000fea0003800000 */
[----:B------:R-:W-:-:S05]  /*0970*/  IMAD.SHL.U32 R2, R0, 0x2, RZ ;  /* 0x0000000200027824 */ /* 0x000fca00078e00ff */
[----:B------:R-:W-:-:S13]  /*0980*/  ISETP.NE.AND P0, PT, R2, RZ, PT ;  /* 0x000000ff0200720c */ /* 0x000fda0003f05270 */
[----:B------:R-:W-:Y:S01]  /*0990*/  @P0 FFMA R16, R0, 1.84467440737095516160e+19, RZ ;  /* 0x5f80000000100823 */ /* 0x000fe200000000ff */
[----:B------:R-:W-:Y:S08]  /*09a0*/  @!P0 MUFU.RCP R15, R0 ;  /* 0x00000000000f8308 */ /* 0x000ff00000001000 */
[----:B------:R-:W0:Y:S02]  /*09b0*/  @P0 MUFU.RCP R17, R16 ;  /* 0x0000001000110308 */ /* 0x000e240000001000 */
[----:B0-----:R-:W-:-:S04]  /*09c0*/  @P0 FFMA R2, R16, R17, -1 ;  /* 0xbf80000010020423 */ /* 0x001fc80000000011 */
[----:B------:R-:W-:-:S04]  /*09d0*/  @P0 FADD.FTZ R2, -R2, -RZ ;  /* 0x800000ff02020221 */ /* 0x000fc80000010100 */
[----:B------:R-:W-:-:S04]  /*09e0*/  @P0 FFMA R2, R17, R2, R17 ;  /* 0x0000000211020223 */ /* 0x000fc80000000011 */
[----:B------:R-:W-:Y:S01]  /*09f0*/  @P0 FFMA R15, R2, 1.84467440737095516160e+19, RZ ;  /* 0x5f800000020f0823 */ /* 0x000fe200000000ff */
[----:B------:R-:W-:Y:S06]  /*0a00*/  BRA `(.L_x_34) ;  /* 0x0000000000887947 */ /* 0x000fec0003800000 */
.L_x_33:
[----:B------:R-:W-:-:S05]  /*0a10*/  VIADD R15, R2, 0xffffff03 ;  /* 0xffffff03020f7836 */ /* 0x000fca0000000000 */
[----:B------:R-:W-:-:S13]  /*0a20*/  ISETP.GT.U32.AND P0, PT, R15, 0x1, PT ;  /* 0x000000010f00780c */ /* 0x000fda0003f04070 */
[----:B------:R-:W-:Y:S05]  /*0a30*/  @P0 BRA `(.L_x_35) ;  /* 0x0000000000780947 */ /* 0x000fea0003800000 */
[----:B------:R-:W-:Y:S01]  /*0a40*/  LOP3.LUT R16, R0, 0x7fffff, RZ, 0xc0, !PT ;  /* 0x007fffff00107812 */ /* 0x000fe200078ec0ff */
[----:B------:R-:W-:-:S03]  /*0a50*/  HFMA2 R20, -RZ, RZ, 0, 1.78813934326171875e-07 ;  /* 0x00000003ff147431 */ /* 0x000fc600000001ff */
[----:B------:R-:W-:-:S04]  /*0a60*/  LOP3.LUT R16, R16, 0x3f800000, RZ, 0xfc, !PT ;  /* 0x3f80000010107812 */ /* 0x000fc800078efcff */
[----:B------:R-:W0:Y:S01]  /*0a70*/  MUFU.RCP R17, R16 ;  /* 0x0000001000117308 */ /* 0x000e220000001000 */
[----:B------:R-:W-:Y:S01]  /*0a80*/  SHF.L.U32 R21, R20, R15, RZ ;  /* 0x0000000f14157219 */ /* 0x000fe200000006ff */
[----:B0-----:R-:W-:-:S04]  /*0a90*/  FFMA R18, R16, R17, -1 ;  /* 0xbf80000010127423 */ /* 0x001fc80000000011 */
[----:B------:R-:W-:-:S04]  /*0aa0*/  FADD.FTZ R18, -R18, -RZ ;  /* 0x800000ff12127221 */ /* 0x000fc80000010100 */
[CCC-:B------:R-:W-:Y:S01]  /*0ab0*/  FFMA.RM R19, R17.reuse, R18.reuse, R17.reuse ;  /* 0x0000001211137223 */ /* 0x1c0fe20000004011 */
[----:B------:R-:W-:-:S04]  /*0ac0*/  FFMA.RP R18, R17, R18, R17 ;  /* 0x0000001211127223 */ /* 0x000fc80000008011 */
[C---:B------:R-:W-:Y:S02]  /*0ad0*/  LOP3.LUT R17, R19.reuse, 0x7fffff, RZ, 0xc0, !PT ;  /* 0x007fffff13117812 */ /* 0x040fe400078ec0ff */
[----:B------:R-:W-:Y:S02]  /*0ae0*/  FSETP.NEU.FTZ.AND P0, PT, R19, R18, PT ;  /* 0x000000121300720b */ /* 0x000fe40003f1d000 */
[----:B------:R-:W-:Y:S02]  /*0af0*/  LOP3.LUT R18, R17, 0x800000, RZ, 0xfc, !PT ;  /* 0x0080000011127812 */ /* 0x000fe400078efcff */
[----:B------:R-:W-:Y:S02]  /*0b00*/  SEL R17, RZ, 0xffffffff, !P0 ;  /* 0xffffffffff117807 */ /* 0x000fe40004000000 */
[----:B------:R-:W-:-:S03]  /*0b10*/  LOP3.LUT R16, R21, R18, RZ, 0xc0, !PT ;  /* 0x0000001215107212 */ /* 0x000fc600078ec0ff */
[----:B------:R-:W-:Y:S01]  /*0b20*/  IMAD.MOV R17, RZ, RZ, -R17 ;  /* 0x000000ffff117224 */ /* 0x000fe200078e0a11 */
[----:B------:R-:W-:-:S04]  /*0b30*/  SHF.R.U32.HI R16, RZ, R15, R16 ;  /* 0x0000000fff107219 */ /* 0x000fc80000011610 */
[----:B------:R-:W-:Y:S02]  /*0b40*/  LOP3.LUT P1, RZ, R17, R15, R18, 0xf8, !PT ;  /* 0x0000000f11ff7212 */ /* 0x000fe4000782f812 */
[C---:B------:R-:W-:Y:S02]  /*0b50*/  LOP3.LUT P0, RZ, R16.reuse, 0x1, RZ, 0xc0, !PT ;  /* 0x0000000110ff7812 */ /* 0x040fe4000780c0ff */
[----:B------:R-:W-:-:S04]  /*0b60*/  LOP3.LUT P2, RZ, R16, 0x2, RZ, 0xc0, !PT ;  /* 0x0000000210ff7812 */ /* 0x000fc8000784c0ff */
[----:B------:R-:W-:Y:S02]  /*0b70*/  PLOP3.LUT P0, PT, P0, P1, P2, 0xe0, 0x0 ;  /* 0x000000000000781c */ /* 0x000fe40000703c20 */
[----:B------:R-:W-:Y:S02]  /*0b80*/  LOP3.LUT P1, RZ, R0, 0x7fffff, RZ, 0xc0, !PT ;  /* 0x007fffff00ff7812 */ /* 0x000fe4000782c0ff */
[----:B------:R-:W-:-:S05]  /*0b90*/  SEL R15, RZ, 0x1, !P0 ;  /* 0x00000001ff0f7807 */ /* 0x000fca0004000000 */
[----:B------:R-:W-:-:S05]  /*0ba0*/  IMAD.MOV R15, RZ, RZ, -R15 ;  /* 0x000000ffff0f7224 */ /* 0x000fca00078e0a0f */
[----:B------:R-:W-:Y:S02]  /*0bb0*/  ISETP.GE.AND P0, PT, R15, RZ, PT ;  /* 0x000000ff0f00720c */ /* 0x000fe40003f06270 */
[----:B------:R-:W-:-:S04]  /*0bc0*/  IADD3 R15, PT, PT, R2, -0xfc, RZ ;  /* 0xffffff04020f7810 */ /* 0x000fc80007ffe0ff */
[----:B------:R-:W-:-:S07]  /*0bd0*/  SHF.R.U32.HI R15, RZ, R15, R18 ;  /* 0x0000000fff0f7219 */ /* 0x000fce0000011612 */
[----:B------:R-:W-:-:S04]  /*0be0*/  @!P0 VIADD R15, R15, 0x1 ;  /* 0x000000010f0f8836 */ /* 0x000fc80000000000 */
[----:B------:R-:W-:-:S05]  /*0bf0*/  @!P1 IMAD.SHL.U32 R15, R15, 0x2, RZ ;  /* 0x000000020f0f9824 */ /* 0x000fca00078e00ff */
[----:B------:R-:W-:Y:S01]  /*0c00*/  LOP3.LUT R15, R15, 0x80000000, R0, 0xf8, !PT ;  /* 0x800000000f0f7812 */ /* 0x000fe200078ef800 */
[----:B------:R-:W-:Y:S06]  /*0c10*/  BRA `(.L_x_34) ;  /* 0x0000000000047947 */ /* 0x000fec0003800000 */
.L_x_35:
[----:B------:R0:W1:Y:S02]  /*0c20*/  MUFU.RCP R15, R0 ;  /* 0x00000000000f7308 */ /* 0x0000640000001000 */
.L_x_34:
[----:B------:R-:W-:Y:S05]  /*0c30*/  BSYNC.RECONVERGENT B2 ;  /* 0x0000000000027941 */ /* 0x000fea0003800200 */
.L_x_32:
[----:B01----:R-:W-:Y:S01]  /*0c40*/  MOV R0, R15 ;  /* 0x0000000f00007202 */ /* 0x003fe20000000f00 */
[----:B------:R-:W-:-:S04]  /*0c50*/  IMAD.MOV.U32 R15, RZ, RZ, 0x0 ;  /* 0x00000000ff0f7424 */ /* 0x000fc800078e00ff */
[----:B------:R-:W-:Y:S05]  /*0c60*/  RET.REL.NODEC R14 `(_Z5solvePfS_S_S_fffffii) ;  /* 0xfffffff00ee47950 */ /* 0x000fea0003c3ffff */
        .weak           $__internal_2_$__cuda_sm3x_div_rn_noftz_f32_slowpath
        .type           $__internal_2_$__cuda_sm3x_div_rn_noftz_f32_slowpath,@function
        .size           $__internal_2_$__cuda_sm3x_div_rn_noftz_f32_slowpath,(.L_x_51 - $__internal_2_$__cuda_sm3x_div_rn_noftz_f32_slowpath)
$__internal_2_$__cuda_sm3x_div_rn_noftz_f32_slowpath:
[----:B------:R-:W-:Y:S01]  /*0c70*/  SHF.R.U32.HI R16, RZ, 0x17, R3 ;  /* 0x00000017ff107819 */ /* 0x000fe20000011603 */
[----:B------:R-:W-:Y:S01]  /*0c80*/  BSSY.RECONVERGENT B2, `(.L_x_36) ;  /* 0x0000064000027945 */ /* 0x000fe20003800200 */
[----:B------:R-:W-:Y:S01]  /*0c90*/  SHF.R.U32.HI R0, RZ, 0x17, R8 ;  /* 0x00000017ff007819 */ /* 0x000fe20000011608 */
[----:B------:R-:W-:Y:S01]  /*0ca0*/  IMAD.MOV.U32 R18, RZ, RZ, 0x40000000 ;  /* 0x40000000ff127424 */ /* 0x000fe200078e00ff */
[----:B------:R-:W-:Y:S02]  /*0cb0*/  LOP3.LUT R16, R16, 0xff, RZ, 0xc0, !PT ;  /* 0x000000ff10107812 */ /* 0x000fe400078ec0ff */
[----:B------:R-:W-:-:S03]  /*0cc0*/  LOP3.LUT R19, R0, 0xff, RZ, 0xc0, !PT ;  /* 0x000000ff00137812 */ /* 0x000fc600078ec0ff */
[----:B------:R-:W-:Y:S01]  /*0cd0*/  VIADD R21, R16, 0xffffffff ;  /* 0xffffffff10157836 */ /* 0x000fe20000000000 */
[----:B------:R-:W-:-:S04]  /*0ce0*/  IADD3 R20, PT, PT, R19, -0x1, RZ ;  /* 0xffffffff13147810 */ /* 0x000fc80007ffe0ff */
[----:B------:R-:W-:-:S04]  /*0cf0*/  ISETP.GT.U32.AND P0, PT, R21, 0xfd, PT ;  /* 0x000000fd1500780c */ /* 0x000fc80003f04070 */
[----:B------:R-:W-:-:S13]  /*0d00*/  ISETP.GT.U32.OR P0, PT, R20, 0xfd, P0 ;  /* 0x000000fd1400780c */ /* 0x000fda0000704470 */
[----:B------:R-:W-:Y:S01]  /*0d10*/  @!P0 IMAD.MOV.U32 R17, RZ, RZ, RZ ;  /* 0x000000ffff118224 */ /* 0x000fe200078e00ff */
[----:B------:R-:W-:Y:S06]  /*0d20*/  @!P0 BRA `(.L_x_37) ;  /* 0x0000000000608947 */ /* 0x000fec0003800000 */
[----:B------:R-:W-:Y:S01]  /*0d30*/  HFMA2 R0, -RZ, RZ, 2, 0 ;  /* 0x40000000ff007431 */ /* 0x000fe200000001ff */
[----:B------:R-:W-:-:S04]  /*0d40*/  FSETP.GTU.FTZ.AND P1, PT, |R3|, +INF , PT ;  /* 0x7f8000000300780b */ /* 0x000fc80003f3c200 */
[----:B------:R-:W-:-:S04]  /*0d50*/  FSETP.GTU.FTZ.AND P0, PT, |R0|, +INF , PT ;  /* 0x7f8000000000780b */ /* 0x000fc80003f1c200 */
[----:B------:R-:W-:-:S13]  /*0d60*/  PLOP3.LUT P0, PT, P0, P1, PT, 0xf8, 0x8f ;  /* 0x00000000008f781c */ /* 0x000fda0000703f70 */
[----:B------:R-:W-:Y:S05]  /*0d70*/  @P0 BRA `(.L_x_38) ;  /* 0x00000004004c0947 */ /* 0x000fea0003800000 */
[----:B------:R-:W-:-:S13]  /*0d80*/  LOP3.LUT P0, RZ, R3, 0x7fffffff, R18, 0xc8, !PT ;  /* 0x7fffffff03ff7812 */ /* 0x000fda000780c812 */
[----:B------:R-:W-:Y:S05]  /*0d90*/  @!P0 BRA `(.L_x_39) ;  /* 0x00000004003c8947 */ /* 0x000fea0003800000 */
[C---:B------:R-:W-:Y:S02]  /*0da0*/  FSETP.NEU.FTZ.AND P2, PT, |R0|.reuse, +INF , PT ;  /* 0x7f8000000000780b */ /* 0x040fe40003f5d200 */
[----:B------:R-:W-:Y:S02]  /*0db0*/  FSETP.NEU.FTZ.AND P1, PT, |R3|, +INF , PT ;  /* 0x7f8000000300780b */ /* 0x000fe40003f3d200 */
[----:B------:R-:W-:-:S11]  /*0dc0*/  FSETP.NEU.FTZ.AND P0, PT, |R0|, +INF , PT ;  /* 0x7f8000000000780b */ /* 0x000fd60003f1d200 */
[----:B------:R-:W-:Y:S05]  /*0dd0*/  @!P1 BRA !P2, `(.L_x_39) ;  /* 0x00000004002c9947 */ /* 0x000fea0005000000 */
[----:B------:R-:W-:-:S04]  /*0de0*/  LOP3.LUT P2, RZ, R18, 0x7fffffff, RZ, 0xc0, !PT ;  /* 0x7fffffff12ff7812 */ /* 0x000fc8000784c0ff */
[----:B------:R-:W-:-:S13]  /*0df0*/  PLOP3.LUT P1, PT, P1, P2, PT, 0x2f, 0xf2 ;  /* 0x0000000000f2781c */ /* 0x000fda0000f24577 */
[----:B------:R-:W-:Y:S05]  /*0e00*/  @P1 BRA `(.L_x_40) ;  /* 0x0000000400181947 */ /* 0x000fea0003800000 */
[----:B------:R-:W-:-:S04]  /*0e10*/  LOP3.LUT P1, RZ, R3, 0x7fffffff, RZ, 0xc0, !PT ;  /* 0x7fffffff03ff7812 */ /* 0x000fc8000782c0ff */
[----:B------:R-:W-:-:S13]  /*0e20*/  PLOP3.LUT P0, PT, P0, P1, PT, 0x2f, 0xf2 ;  /* 0x0000000000f2781c */ /* 0x000fda0000702577 */
[----:B------:R-:W-:Y:S05]  /*0e30*/  @P0 BRA `(.L_x_41) ;  /* 0x0000000400000947 */ /* 0x000fea0003800000 */
[----:B------:R-:W-:Y:S02]  /*0e40*/  ISETP.GE.AND P0, PT, R20, RZ, PT ;  /* 0x000000ff1400720c */ /* 0x000fe40003f06270 */
[----:B------:R-:W-:-:S11]  /*0e50*/  ISETP.GE.AND P1, PT, R21, RZ, PT ;  /* 0x000000ff1500720c */ /* 0x000fd60003f26270 */
[----:B------:R-:W-:Y:S02]  /*0e60*/  @P0 IMAD.MOV.U32 R17, RZ, RZ, RZ ;  /* 0x000000ffff110224 */ /* 0x000fe400078e00ff */
[----:B------:R-:W-:Y:S01]  /*0e70*/  @!P0 FFMA R18, R0, 1.84467440737095516160e+19, RZ ;  /* 0x5f80000000128823 */ /* 0x000fe200000000ff */
[----:B------:R-:W-:Y:S02]  /*0e80*/  @!P0 IMAD.MOV.U32 R17, RZ, RZ, -0x40 ;  /* 0xffffffc0ff118424 */ /* 0x000fe400078e00ff */
[----:B------:R-:W-:-:S03]  /*0e90*/  @!P1 FFMA R3, R3, 1.84467440737095516160e+19, RZ ;  /* 0x5f80000003039823 */ /* 0x000fc600000000ff */
[----:B------:R-:W-:-:S07]  /*0ea0*/  @!P1 IADD3 R17, PT, PT, R17, 0x40, RZ ;  /* 0x0000004011119810 */ /* 0x000fce0007ffe0ff */
.L_x_37:
[----:B------:R-:W-:Y:S01]  /*0eb0*/  LEA R0, R16, 0xc0800000, 0x17 ;  /* 0xc080000010007811 */ /* 0x000fe200078eb8ff */
[----:B------:R-:W-:Y:S04]  /*0ec0*/  BSSY.RECONVERGENT B3, `(.L_x_42) ;  /* 0x0000036000037945 */ /* 0x000fe80003800200 */
[----:B------:R-:W-:Y:S01]  /*0ed0*/  IMAD.IADD R20, R3, 0x1, -R0 ;  /* 0x0000000103147824 */ /* 0x000fe200078e0a00 */
[----:B------:R-:W-:-:S03]  /*0ee0*/  IADD3 R3, PT, PT, R19, -0x7f, RZ ;  /* 0xffffff8113037810 */ /* 0x000fc60007ffe0ff */
[----:B------:R-:W0:Y:S01]  /*0ef0*/  MUFU.RCP R21, R20 ;  /* 0x0000001400157308 */ /* 0x000e220000001000 */
[----:B------:R-:W-:Y:S01]  /*0f00*/  FADD.FTZ R23, -R20, -RZ ;  /* 0x800000ff14177221 */ /* 0x000fe20000010100 */
[C---:B------:R-:W-:Y:S01]  /*0f10*/  IMAD R0, R3.reuse, -0x800000, R18 ;  /* 0xff80000003007824 */ /* 0x040fe200078e0212 */
[----:B------:R-:W-:-:S05]  /*0f20*/  IADD3 R16, PT, PT, R3, 0x7f, -R16 ;  /* 0x0000007f03107810 */ /* 0x000fca0007ffe810 */
[----:B------:R-:W-:Y:S02]  /*0f30*/  IMAD.IADD R16, R16, 0x1, R17 ;  /* 0x0000000110107824 */ /* 0x000fe400078e0211 */
[----:B0-----:R-:W-:-:S04]  /*0f40*/  FFMA R22, R21, R23, 1 ;  /* 0x3f80000015167423 */ /* 0x001fc80000000017 */
[----:B------:R-:W-:-:S04]  /*0f50*/  FFMA R19, R21, R22, R21 ;  /* 0x0000001615137223 */ /* 0x000fc80000000015 */
[----:B------:R-:W-:-:S04]  /*0f60*/  FFMA R18, R0, R19, RZ ;  /* 0x0000001300127223 */ /* 0x000fc800000000ff */
[----:B------:R-:W-:-:S04]  /*0f70*/  FFMA R21, R23, R18, R0 ;  /* 0x0000001217157223 */ /* 0x000fc80000000000 */
[----:B------:R-:W-:-:S04]  /*0f80*/  FFMA R18, R19, R21, R18 ;  /* 0x0000001513127223 */ /* 0x000fc80000000012 */
[----:B------:R-:W-:-:S04]  /*0f90*/  FFMA R21, R23, R18, R0 ;  /* 0x0000001217157223 */ /* 0x000fc80000000000 */
[----:B------:R-:W-:-:S05]  /*0fa0*/  FFMA R0, R19, R21, R18 ;  /* 0x0000001513007223 */ /* 0x000fca0000000012 */
[----:B------:R-:W-:-:S04]  /*0fb0*/  SHF.R.U32.HI R3, RZ, 0x17, R0 ;  /* 0x00000017ff037819 */ /* 0x000fc80000011600 */
[----:B------:R-:W-:-:S04]  /*0fc0*/  LOP3.LUT R3, R3, 0xff, RZ, 0xc0, !PT ;  /* 0x000000ff03037812 */ /* 0x000fc800078ec0ff */
[----:B------:R-:W-:-:S05]  /*0fd0*/  IADD3 R20, PT, PT, R3, R16, RZ ;  /* 0x0000001003147210 */ /* 0x000fca0007ffe0ff */
[----:B------:R-:W-:-:S05]  /*0fe0*/  VIADD R3, R20, 0xffffffff ;  /* 0xffffffff14037836 */ /* 0x000fca0000000000 */
[----:B------:R-:W-:-:S13]  /*0ff0*/  ISETP.GE.U32.AND P0, PT, R3, 0xfe, PT ;  /* 0x000000fe0300780c */ /* 0x000fda0003f06070 */
[----:B------:R-:W-:Y:S05]  /*1000*/  @!P0 BRA `(.L_x_43) ;  /* 0x0000000000808947 */ /* 0x000fea0003800000 */
[----:B------:R-:W-:-:S13]  /*1010*/  ISETP.GT.AND P0, PT, R20, 0xfe, PT ;  /* 0x000000fe1400780c */ /* 0x000fda0003f04270 */
[----:B------:R-:W-:Y:S05]  /*1020*/  @P0 BRA `(.L_x_44) ;  /* 0x00000000006c0947 */ /* 0x000fea0003800000 */
[----:B------:R-:W-:-:S13]  /*1030*/  ISETP.GE.AND P0, PT, R20, 0x1, PT ;  /* 0x000000011400780c */ /* 0x000fda0003f06270 */
[----:B------:R-:W-:Y:S05]  /*1040*/  @P0 BRA `(.L_x_45) ;  /* 0x0000000000740947 */ /* 0x000fea0003800000 */
[----:B------:R-:W-:Y:S02]  /*1050*/  ISETP.GE.AND P0, PT, R20, -0x18, PT ;  /* 0xffffffe81400780c */ /* 0x000fe40003f06270 */
[----:B------:R-:W-:-:S11]  /*1060*/  LOP3.LUT R0, R0, 0x80000000, RZ, 0xc0, !PT ;  /* 0x8000000000007812 */ /* 0x000fd600078ec0ff */
[----:B------:R-:W-:Y:S05]  /*1070*/  @!P0 BRA `(.L_x_45) ;  /* 0x0000000000688947 */ /* 0x000fea0003800000 */
[-CC-:B------:R-:W-:Y:S01]  /*1080*/  FFMA.RZ R3, R19, R21.reuse, R18.reuse ;  /* 0x0000001513037223 */ /* 0x180fe2000000c012 */
[C---:B------:R-:W-:Y:S02]  /*1090*/  IADD3 R17, PT, PT, R20.reuse, 0x20, RZ ;  /* 0x0000002014117810 */ /* 0x040fe40007ffe0ff */
[----:B------:R-:W-:Y:S02]  /*10a0*/  ISETP.NE.AND P2, PT, R20, RZ, PT ;  /* 0x000000ff1400720c */ /* 0x000fe40003f45270 */
[----:B------:R-:W-:Y:S01]  /*10b0*/  LOP3.LUT R16, R3, 0x7fffff, RZ, 0xc0, !PT ;  /* 0x007fffff03107812 */ /* 0x000fe200078ec0ff */
[CCC-:B------:R-:W-:Y:S01]  /*10c0*/  FFMA.RP R3, R19.reuse, R21.reuse, R18.reuse ;  /* 0x0000001513037223 */ /* 0x1c0fe20000008012 */
[----:B------:R-:W-:Y:S01]  /*10d0*/  FFMA.RM R18, R19, R21, R18 ;  /* 0x0000001513127223 */ /* 0x000fe20000004012 */
[----:B------:R-:W-:Y:S01]  /*10e0*/  IMAD.MOV R19, RZ, RZ, -R20 ;  /* 0x000000ffff137224 */ /* 0x000fe200078e0a14 */
[----:B------:R-:W-:Y:S02]  /*10f0*/  LOP3.LUT R16, R16, 0x800000, RZ, 0xfc, !PT ;  /* 0x0080000010107812 */ /* 0x000fe400078efcff */
[----:B------:R-:W-:-:S02]  /*1100*/  ISETP.NE.AND P1, PT, R20, RZ, PT ;  /* 0x000000ff1400720c */ /* 0x000fc40003f25270 */
[----:B------:R-:W-:Y:S02]  /*1110*/  SHF.L.U32 R17, R16, R17, RZ ;  /* 0x0000001110117219 */ /* 0x000fe400000006ff */
[----:B------:R-:W-:Y:S02]  /*1120*/  FSETP.NEU.FTZ.AND P0, PT, R3, R18, PT ;  /* 0x000000120300720b */ /* 0x000fe40003f1d000 */
[----:B------:R-:W-:Y:S02]  /*1130*/  SEL R3, R19, RZ, P2 ;  /* 0x000000ff13037207 */ /* 0x000fe40001000000 */
[----:B------:R-:W-:Y:S02]  /*1140*/  ISETP.NE.AND P1, PT, R17, RZ, P1 ;  /* 0x000000ff1100720c */ /* 0x000fe40000f25270 */
[----:B------:R-:W-:Y:S02]  /*1150*/  SHF.R.U32.HI R3, RZ, R3, R16 ;  /* 0x00000003ff037219 */ /* 0x000fe40000011610 */
[----:B------:R-:W-:-:S02]  /*1160*/  PLOP3.LUT P0, PT, P0, P1, PT, 0xf8, 0x8f ;  /* 0x00000000008f781c */ /* 0x000fc40000703f70 */
[----:B------:R-:W-:Y:S02]  /*1170*/  SHF.R.U32.HI R17, RZ, 0x1, R3 ;  /* 0x00000001ff117819 */ /* 0x000fe40000011603 */
[----:B------:R-:W-:-:S04]  /*1180*/  SEL R16, RZ, 0x1, !P0 ;  /* 0x00000001ff107807 */ /* 0x000fc80004000000 */
[----:B------:R-:W-:-:S04]  /*1190*/  LOP3.LUT R16, R16, 0x1, R17, 0xf8, !PT ;  /* 0x0000000110107812 */ /* 0x000fc800078ef811 */
[----:B------:R-:W-:-:S04]  /*11a0*/  LOP3.LUT R16, R16, R3, RZ, 0xc0, !PT ;  /* 0x0000000310107212 */ /* 0x000fc800078ec0ff */
[----:B------:R-:W-:-:S04]  /*11b0*/  IADD3 R17, PT, PT, R17, R16, RZ ;  /* 0x0000001011117210 */ /* 0x000fc80007ffe0ff */
[----:B------:R-:W-:Y:S01]  /*11c0*/  LOP3.LUT R0, R17, R0, RZ, 0xfc, !PT ;  /* 0x0000000011007212 */ /* 0x000fe200078efcff */
[----:B------:R-:W-:Y:S06]  /*11d0*/  BRA `(.L_x_45) ;  /* 0x0000000000107947 */ /* 0x000fec0003800000 */
.L_x_44:
[----:B------:R-:W-:-:S04]  /*11e0*/  LOP3.LUT R0, R0, 0x80000000, RZ, 0xc0, !PT ;  /* 0x8000000000007812 */ /* 0x000fc800078ec0ff */
[----:B------:R-:W-:Y:S01]  /*11f0*/  LOP3.LUT R0, R0, 0x7f800000, RZ, 0xfc, !PT ;  /* 0x7f80000000007812 */ /* 0x000fe200078efcff */
[----:B------:R-:W-:Y:S06]  /*1200*/  BRA `(.L_x_45) ;  /* 0x0000000000047947 */ /* 0x000fec0003800000 */
.L_x_43:
[----:B------:R-:W-:-:S07]  /*1210*/  IMAD R0, R16, 0x800000, R0 ;  /* 0x0080000010007824 */ /* 0x000fce00078e0200 */
.L_x_45:
[----:B------:R-:W-:Y:S05]  /*1220*/  BSYNC.RECONVERGENT B3 ;  /* 0x0000000000037941 */ /* 0x000fea0003800200 */
.L_x_42:
[----:B------:R-:W-:Y:S05]  /*1230*/  BRA `(.L_x_46) ;  /* 0x0000000000207947 */ /* 0x000fea0003800000 */
.L_x_41:
[----:B------:R-:W-:-:S04]  /*1240*/  LOP3.LUT R0, R3, 0x80000000, R18, 0x48, !PT ;  /* 0x8000000003007812 */ /* 0x000fc800078e4812 */
[----:B------:R-:W-:Y:S01]  /*1250*/  LOP3.LUT R0, R0, 0x7f800000, RZ, 0xfc, !PT ;  /* 0x7f80000000007812 */ /* 0x000fe200078efcff */
[----:B------:R-:W-:Y:S06]  /*1260*/  BRA `(.L_x_46) ;  /* 0x0000000000147947 */ /* 0x000fec0003800000 */
.L_x_40:
[----:B------:R-:W-:Y:S01]  /*1270*/  LOP3.LUT R0, R3, 0x80000000, R18, 0x48, !PT ;  /* 0x8000000003007812 */ /* 0x000fe200078e4812 */
[----:B------:R-:W-:Y:S06]  /*1280*/  BRA `(.L_x_46) ;  /* 0x00000000000c7947 */ /* 0x000fec0003800000 */
.L_x_39:
[----:B------:R-:W0:Y:S01]  /*1290*/  MUFU.RSQ R0, -QNAN ;  /* 0xffc0000000007908 */ /* 0x000e220000001400 */
[----:B------:R-:W-:Y:S05]  /*12a0*/  BRA `(.L_x_46) ;  /* 0x0000000000047947 */ /* 0x000fea0003800000 */
.L_x_38:
[----:B------:R-:W-:-:S07]  /*12b0*/  FADD.FTZ R0, R0, R3 ;  /* 0x0000000300007221 */ /* 0x000fce0000010000 */
.L_x_46:
[----:B------:R-:W-:Y:S05]  /*12c0*/  BSYNC.RECONVERGENT B2 ;  /* 0x0000000000027941 */ /* 0x000fea0003800200 */
.L_x_36:
[----:B------:R-:W-:-:S04]  /*12d0*/  MOV R3, 0x0 ;  /* 0x0000000000037802 */ /* 0x000fc80000000f00 */
[----:B0-----:R-:W-:Y:S05]  /*12e0*/  RET.REL.NODEC R2 `(_Z5solvePfS_S_S_fffffii) ;  /* 0xffffffec02447950 */ /* 0x001fea0003c3ffff */
.L_x_47:
        /* <DEDUP_REMOVED lines=9> */
.L_x_51:


//--------------------- .text._Z15lint2d_bell_gpuPfS_S_S_S_S_S_PiS0_iiiiii --------------------------
	.section	.text._Z15lint2d_bell_gpuPfS_S_S_S_S_S_PiS0_iiiiii,"ax",@progbits
	.align	128
        .global         _Z15lint2d_bell_gpuPfS_S_S_S_S_S_PiS0_iiiiii
        .type           _Z15lint2d_bell_gpuPfS_S_S_S_S_S_PiS0_iiiiii,@function
        .size           _Z15lint2d_bell_gpuPfS_S_S_S_S_S_PiS0_iiiiii,(.L_x_57 - _Z15lint2d_bell_gpuPfS_S_S_S_S_S_PiS0_iiiiii)
        .other          _Z15lint2d_bell_gpuPfS_S_S_S_S_S_PiS0_iiiiii,@"STO_CUDA_ENTRY STV_DEFAULT"
_Z15lint2d_bell_gpuPfS_S_S_S_S_S_PiS0_iiiiii:
.text._Z15lint2d_bell_gpuPfS_S_S_S_S_S_PiS0_iiiiii:
[----:B------:R-:W-:Y:S01]  /*0000*/  LDC R1, c[0x0][0x37c] ;  /* 0x0000df00ff017b82 */ /* 0x000fe20000000800 */
[----:B------:R-:W0:Y:S07]  /*0010*/  S2R R7, SR_TID.Y ;  /* 0x0000000000077919 */ /* 0x000e2e0000002200 */
[----:B------:R-:W0:Y:S01]  /*0020*/  LDC.64 R2, c[0x0][0x3d8] ;  /* 0x0000f600ff027b82 */ /* 0x000e220000000a00 */
[----:B------:R-:W1:Y:S01]  /*0030*/  LDCU.64 UR4, c[0x0][0x358] ;  /* 0x00006b00ff0477ac */ /* 0x000e620008000a00 */
[----:B------:R-:W2:Y:S01]  /*0040*/  S2R R5, SR_CTAID.X ;  /* 0x0000000000057919 */ /* 0x000ea20000002500 */
[----:B------:R-:W3:Y:S05]  /*0050*/  S2R R9, SR_TID.X ;  /* 0x0000000000097919 */ /* 0x000eea0000002100 */
[----:B------:R-:W4:Y:S08]  /*0060*/  LDC.64 R20, c[0x0][0x3c8] ;  /* 0x0000f200ff147b82 */ /* 0x000f300000000a00 */
[----:B------:R-:W4:Y:S08]  /*0070*/  LDC.64 R22, c[0x0][0x3d0] ;  /* 0x0000f400ff167b82 */ /* 0x000f300000000a00 */
[----:B------:R-:W5:Y:S01]  /*0080*/  LDC.64 R18, c[0x0][0x3b8] ;  /* 0x0000ee00ff127b82 */ /* 0x000f620000000a00 */
[----:B0-----:R-:W-:-:S07]  /*0090*/  IMAD R4, R7, R2, RZ ;  /* 0x0000000207047224 */ /* 0x001fce00078e02ff */
[----:B------:R-:W0:Y:S01]  /*00a0*/  LDC.64 R16, c[0x0][0x3c0] ;  /* 0x0000f000ff107b82 */ /* 0x000e220000000a00 */
[----:B------:R-:W-:-:S07]  /*00b0*/  LEA R4, R4, R7, 0x1 ;  /* 0x0000000704047211 */ /* 0x000fce00078e08ff */
[----:B------:R-:W3:Y:S01]  /*00c0*/  LDC.64 R14, c[0x0][0x388] ;  /* 0x0000e200ff0e7b82 */ /* 0x000ee20000000a00 */
[----:B----4-:R-:W-:-:S04]  /*00d0*/  IMAD R0, R21, R20, R23 ;  /* 0x0000001415007224 */ /* 0x010fc800078e0217 */
[----:B--2---:R-:W-:-:S03]  /*00e0*/  IMAD R23, R0, R22, R5 ;  /* 0x0000001600177224 */ /* 0x004fc600078e0205 */
[----:B------:R-:W2:Y:S01]  /*00f0*/  LDC.64 R12, c[0x0][0x3b0] ;  /* 0x0000ec00ff0c7b82 */ /* 0x000ea20000000a00 */
[----:B-----5:R-:W-:-:S06]  /*0100*/  IMAD.WIDE.U32 R18, R5, 0x4, R18 ;  /* 0x0000000405127825 */ /* 0x020fcc00078e0012 */
[----:B-1----:R-:W4:Y:S01]  /*0110*/  LDG.E R18, desc[UR4][R18.64] ;  /* 0x0000000412127981 */ /* 0x002f22000c1e1900 */
[----:B------:R-:W1:Y:S01]  /*0120*/  LDC.64 R10, c[0x0][0x390] ;  /* 0x0000e400ff0a7b82 */ /* 0x000e620000000a00 */
[----:B0-----:R-:W-:Y:S01]  /*0130*/  IMAD.WIDE.U32 R20, R5, 0x4, R16 ;  /* 0x0000000405147825 */ /* 0x001fe200078e0010 */
[----:B---3--:R-:W-:-:S05]  /*0140*/  IADD3 R17, PT, PT, R4, R9, RZ ;  /* 0x0000000904117210 */ /* 0x008fca0007ffe0ff */
[----:B------:R-:W3:Y:S01]  /*0150*/  LDG.E R20, desc[UR4][R20.64] ;  /* 0x0000000414147981 */ /* 0x000ee2000c1e1900 */
[----:B------:R-:W-:-:S06]  /*0160*/  IMAD.WIDE R14, R23, 0x4, R14 ;  /* 0x00000004170e7825 */ /* 0x000fcc00078e020e */
[----:B------:R-:W5:Y:S01]  /*0170*/  LDG.E R14, desc[UR4][R14.64] ;  /* 0x000000040e0e7981 */ /* 0x000f62000c1e1900 */
[----:B--2---:R-:W-:Y:S02]  /*0180*/  IMAD.WIDE R16, R17, 0x4, R12 ;  /* 0x0000000411107825 */ /* 0x004fe400078e020c */
[----:B------:R-:W0:Y:S04]  /*0190*/  LDC.64 R12, c[0x0][0x380] ;  /* 0x0000e000ff0c7b82 */ /* 0x000e280000000a00 */
[----:B------:R-:W5:Y:S01]  /*01a0*/  LDG.E R17, desc[UR4][R16.64] ;  /* 0x0000000410117981 */ /* 0x000f62000c1e1900 */
[----:B-1----:R-:W-:-:S03]  /*01b0*/  IMAD.WIDE.U32 R22, R5, 0x4, R10 ;  /* 0x0000000405167825 */ /* 0x002fc600078e000a */
[----:B------:R-:W1:Y:S03]  /*01c0*/  LDC.64 R10, c[0x0][0x398] ;  /* 0x0000e600ff0a7b82 */ /* 0x000e660000000a00 */
[----:B------:R-:W2:Y:S01]  /*01d0*/  LDG.E R23, desc[UR4][R22.64] ;  /* 0x0000000416177981 */ /* 0x000ea2000c1e1900 */
[----:B-1----:R-:W-:Y:S01]  /*01e0*/  IMAD.WIDE.U32 R10, R5, 0x4, R10 ;  /* 0x00000004050a7825 */ /* 0x002fe200078e000a */
[-C--:B----4-:R-:W-:Y:S02]  /*01f0*/  IADD3 R0, PT, PT, R7, -R2.reuse, R18 ;  /* 0x8000000207007210 */ /* 0x090fe40007ffe012 */
[----:B---3--:R-:W-:Y:S02]  /*0200*/  IADD3 R2, PT, PT, R9, -R2, R20 ;  /* 0x8000000209027210 */ /* 0x008fe40007ffe014 */
[----:B------:R-:W1:Y:S03]  /*0210*/  LDC.64 R8, c[0x0][0x3a8] ;  /* 0x0000ea00ff087b82 */ /* 0x000e660000000a00 */
[----:B------:R-:W-:-:S04]  /*0220*/  IMAD R7, R0, R3, R2 ;  /* 0x0000000300077224 */ /* 0x000fc800078e0202 */
[----:B0-----:R-:W-:Y:S02]  /*0230*/  IMAD.WIDE R12, R7, 0x4, R12 ;  /* 0x00000004070c7825 */ /* 0x001fe400078e020c */
[----:B------:R-:W0:Y:S02]  /*0240*/  LDC.64 R6, c[0x0][0x3a0] ;  /* 0x0000e800ff067b82 */ /* 0x000e240000000a00 */
[----:B-----5:R-:W-:-:S04]  /*0250*/  FMUL R0, R14, R17 ;  /* 0x000000110e007220 */ /* 0x020fc80000400000 */
[----:B--2---:R-:W-:-:S05]  /*0260*/  FMUL R15, R0, R23 ;  /* 0x00000017000f7220 */ /* 0x004fca0000400000 */
[----:B------:R-:W-:Y:S04]  /*0270*/  REDG.E.ADD.F32.FTZ.RN.STRONG.GPU desc[UR4][R12.64], R15 ;  /* 0x0000000f0c0079a6 */ /* 0x000fe8000c12f304 */
[----:B------:R-:W2:Y:S01]  /*0280*/  LDG.E R11, desc[UR4][R10.64] ;  /* 0x000000040a0b7981 */ /* 0x000ea2000c1e1900 */
[----:B------:R-:W-:-:S04]  /*0290*/  IMAD.WIDE R2, R3, 0x4, R12 ;  /* 0x0000000403027825 */ /* 0x000fc800078e020c */
[----:B0-----:R-:W-:-:S04]  /*02a0*/  IMAD.WIDE.U32 R6, R5, 0x4, R6 ;  /* 0x0000000405067825 */ /* 0x001fc800078e0006 */
[----:B--2---:R-:W-:-:S05]  /*02b0*/  FMUL R17, R0, R11 ;  /* 0x0000000b00117220 */ /* 0x004fca0000400000 */
[----:B------:R-:W-:Y:S04]  /*02c0*/  REDG.E.ADD.F32.FTZ.RN.STRONG.GPU desc[UR4][R2.64], R17 ;  /* 0x00000011020079a6 */ /* 0x000fe8000c12f304 */
[----:B------:R-:W2:Y:S01]  /*02d0*/  LDG.E R7, desc[UR4][R6.64] ;  /* 0x0000000406077981 */ /* 0x000ea2000c1e1900 */
[----:B-1----:R-:W-:-:S04]  /*02e0*/  IMAD.WIDE.U32 R4, R5, 0x4, R8 ;  /* 0x0000000405047825 */ /* 0x002fc800078e0008 */
[----:B--2---:R-:W-:-:S05]  /*02f0*/  FMUL R19, R0, R7 ;  /* 0x0000000700137220 */ /* 0x004fca0000400000 */
[----:B------:R-:W-:Y:S04]  /*0300*/  REDG.E.ADD.F32.FTZ.RN.STRONG.GPU desc[UR4][R12.64+0x4], R19 ;  /* 0x000004130c0079a6 */ /* 0x000fe8000c12f304 */
[----:B------:R-:W2:Y:S02]  /*0310*/  LDG.E R5, desc[UR4][R4.64] ;  /* 0x0000000404057981 */ /* 0x000ea4000c1e1900 */
[----:B--2---:R-:W-:-:S05]  /*0320*/  FMUL R9, R0, R5 ;  /* 0x0000000500097220 */ /* 0x004fca0000400000 */
[----:B------:R-:W-:Y:S01]  /*0330*/  REDG.E.ADD.F32.FTZ.RN.STRONG.GPU desc[UR4][R2.64+0x4], R9 ;  /* 0x00000409020079a6 */ /* 0x000fe2000c12f304 */
[----:B------:R-:W-:Y:S05]  /*0340*/  EXIT ;  /* 0x000000000000794d */ /* 0x000fea0003800000 */
.L_x_48:
        /* <DEDUP_REMOVED lines=11> */
.L_x_57:


//--------------------- .nv.shared.reserved.0     --------------------------
	.section	.nv.shared.reserved.0,"aw",@nobits
	.weak		__nv_reservedSMEM_offset_0_alias
	.size		__nv_reservedSMEM_offset_0_alias, 0, 64
	.other		__nv_reservedSMEM_offset_0_alias,@"STO_CUDA_RESERVED_SHARED STV_DEFAULT"
__nv_reservedSMEM_offset_0_alias:
	.zero		0
	.zero		64


//--------------------- .nv.constant0._Z12spongeKernelPfiiii --------------------------
	.section	.nv.constant0._Z12spongeKernelPfiiii,"a",@progbits
	.sectionflags	@""
	.align	4
.nv.constant0._Z12spongeKernelPfiiii:
	.zero		920


//--------------------- .nv.constant0._Z8freeSurfPfiiii --------------------------
	.section	.nv.constant0._Z8freeSurfPfiiii,"a",@progbits
	.sectionflags	@""
	.align	4
.nv.constant0._Z8freeSurfPfiiii:
	.zero		920


//--------------------- .nv.constant0._Z18lint3d_extract_gpuPfiiiiiS_PiS0_S0_S_S_S_S_S_S_S_S_ --------------------------
	.section	.nv.constant0._Z18lint3d_extract_gpuPfiiiiiS_PiS0_S0_S_S_S_S_S_S_S_S_,"a",@progbits
	.sectionflags	@""
	.align	4
.nv.constant0._Z18lint3d_extract_gpuPfiiiiiS_PiS0_S0_S_S_S_S_S_S_S_S_:
	.zero		1024


//--------------------- .nv.constant0._Z5shiftPfS_S_ii --------------------------
	.section	.nv.constant0._Z5shiftPfS_S_ii,"a",@progbits
	.sectionflags	@""
	.align	4
.nv.constant0._Z5shiftPfS_S_ii:
	.zero		928


//--------------------- .nv.constant0._Z5solvePfS_S_S_fffffii --------------------------
	.section	.nv.constant0._Z5solvePfS_S_S_fffffii,"a",@progbits
	.sectionflags	@""
	.align	4
.nv.constant0._Z5solvePfS_S_S_fffffii:
	.zero		956


//--------------------- .nv.constant0._Z15lint2d_bell_gpuPfS_S_S_S_S_S_PiS0_iiiiii --------------------------
	.section	.nv.constant0._Z15lint2d_bell_gpuPfS_S_S_S_S_S_PiS0_iiiiii,"a",@progbits
	.sectionflags	@""
	.align	4
.nv.constant0._Z15lint2d_bell_gpuPfS_S_S_S_S_S_PiS0_iiiiii:
	.zero		992


//--------------------- SYMBOLS --------------------------

	.type		.nv.reservedSmem.offset0,@object
	.size		.nv.reservedSmem.offset0,0x4
